// auto-generated by cutlass_sweep.gemm — config: {"arch": "sm_100", "cluster_m": 4, "cluster_n": 2, "dtype": "tf32", "dtype_b": "tf32", "layout": "nt", "stages": 0, "tile_k": 64, "tile_m": 256, "tile_n": 128}
#include "cutlass/cutlass.h"
#include "cutlass/gemm/collective/collective_builder.hpp"
#include "cutlass/gemm/device/gemm_universal_adapter.h"
#include "cutlass/gemm/kernel/gemm_universal.hpp"
#include "cutlass/epilogue/collective/collective_builder.hpp"

using ElemA = cutlass::tfloat32_t;
using ElemB = cutlass::tfloat32_t;
using ElemCD = cutlass::tfloat32_t;
using Acc  = float;
using TileShape    = cute::Shape<cute::_256, cute::_128, cute::_64>;
using ClusterShape = cute::Shape<cute::_4, cute::_2, cute::_1>;

using CollectiveEpilogue = typename cutlass::epilogue::collective::CollectiveBuilder<
    cutlass::arch::Sm100, cutlass::arch::OpClassTensorOp,
    TileShape, ClusterShape,
    cutlass::epilogue::collective::EpilogueTileAuto,
    Acc, Acc,
    ElemCD, cutlass::layout::RowMajor, 128 / cutlass::sizeof_bits<ElemCD>::value,
    ElemCD, cutlass::layout::RowMajor, 128 / cutlass::sizeof_bits<ElemCD>::value,
    cutlass::epilogue::collective::EpilogueScheduleAuto
  >::CollectiveOp;

using CollectiveMainloop = typename cutlass::gemm::collective::CollectiveBuilder<
    cutlass::arch::Sm100, cutlass::arch::OpClassTensorOp,
    ElemA, cutlass::layout::RowMajor, 128 / cutlass::sizeof_bits<ElemA>::value,
    ElemB, cutlass::layout::ColumnMajor, 128 / cutlass::sizeof_bits<ElemB>::value,
    Acc,
    TileShape, ClusterShape,
    cutlass::gemm::collective::StageCountAutoCarveout<static_cast<int>(sizeof(typename CollectiveEpilogue::SharedStorage))>,
    cutlass::gemm::collective::KernelScheduleAuto
  >::CollectiveOp;

using GemmKernel = cutlass::gemm::kernel::GemmUniversal<
    cute::Shape<int,int,int,int>,
    CollectiveMainloop,
    CollectiveEpilogue
>;
using Gemm = cutlass::gemm::device::GemmUniversalAdapter<GemmKernel>;

// Force the device kernel symbol into the cubin without needing a host main.
auto* _anchor = &cutlass::device_kernel<GemmKernel>;


// ===== COMPILED SASS (sm_100a) =====

	.target	sm_100a

	.elftype	@"ET_EXEC"


//--------------------- .note.nv.tkinfo           --------------------------
	.section	.note.nv.tkinfo,"",@"SHT_NOTE"
	.sectionflags	@"SHF_NOTE_NV_TKINFO"
	.tkinfo
        /*0018*/ 	.word	0x00000002
        /*0030*/ 	.string	""
        /*0030*/ 	.string	"ptxas"
        /*0030*/ 	.string	"Cuda compilation tools, release 13.0, V13.0.88"
        /*0030*/ 	.string	"Build cuda_13.0.r13.0/compiler.36424714_0"
        /*0030*/ 	.string	"-arch sm_100a -m 64 "



//--------------------- .note.nv.cuinfo           --------------------------
	.section	.note.nv.cuinfo,"",@"SHT_NOTE"
	.sectionflags	@"SHF_NOTE_NV_CUINFO"
        /*0018*/ 	.short	0x0002
        /*001a*/ 	.short	0x0064
        /*001c*/ 	.short	0x0082
	.zero		2


//--------------------- .nv.info                  --------------------------
	.section	.nv.info,"",@"SHT_CUDA_INFO"
	.align	4


	//----- nvinfo : EIATTR_REGCOUNT
	.align		4
        /*0000*/ 	.byte	0x04, 0x2f
        /*0002*/ 	.short	(.L_19 - .L_18)
	.align		4
.L_18:
        /*0004*/ 	.word	index@(_ZN7cutlass13device_kernelINS_4gemm6kernel13GemmUniversalIN4cute5tupleIJiiiiEEENS1_10collective13CollectiveMmaINS1_35MainloopSm100TmaUmmaWarpSpecializedILi4ELi2ELi4ENS5_IJNS4_1CILi4EEENSA_ILi2EEENSA_ILi1EEEEEEEENS5_IJNSA_ILi256EEENSA_ILi128EEENSA_ILi64EEEEEENS_10tfloat32_tENS5_IJlSD_lEEESK_SL_NS4_8TiledMMAINS4_8MMA_AtomIJNS4_23SM100_MMA_TF32_2x1SM_SSISK_SK_fLi256ELi128ELNS4_4UMMA5MajorE0ELSQ_0ELNSP_7ScaleInE0ELSR_0EEEEEENS4_6LayoutINS5_IJSD_SD_SD_EEENS5_IJNSA_ILi0EEESW_SW_EEEEENS5_IJNS4_10UnderscoreESZ_SZ_EEEEENS4_28SM100_TMA_2SM_LOAD_MULTICASTENS4_14ComposedLayoutINS4_7SwizzleILi3ELi4ELi3EEENS4_18smem_ptr_flag_bitsILi32EEENSU_INS5_IJNSA_ILi8EEENSA_ILi32EEEEEENS5_IJS19_SD_EEEEEEEvNS4_8identityES12_S1D_vS1E_EENS_8epilogue10collective18CollectiveEpilogueINS1G_23Sm100TmaWarpSpecializedILi4ELi2ELi16ELb1ELb0EEEJNS5_IJSH_SH_SI_EEENS5_IJNSU_ISH_SD_EENSU_INSA_ILi16EEESD_EEEEESK_SL_SK_SL_NS1G_6fusion15FusionCallbacksIS1K_NS1Q_17LinearCombinationISK_fSK_fLNS_15FloatRoundStyleE2EEES1L_S1P_JEEENS4_5SM1004TMEM4LOAD26SM100_TMEM_LOAD_32dp32b16xENS4_13SM90_TMA_LOADENS13_INS14_ILi2ELi4ELi3EEES17_NSU_INS5_IJS18_S1N_EEENS5_IJS1N_SD_EEEEEEENS4_39AutoVectorizingCopyWithAssumedAlignmentILi128EEENS4_14SM90_TMA_STOREES25_S27_S27_EEEvvEEEEvNT_6ParamsE)
        /*0008*/ 	.word	0x00000050


	//----- nvinfo : EIATTR_FRAME_SIZE
	.align		4
.L_19:
        /*000c*/ 	.byte	0x04, 0x11
        /*000e*/ 	.short	(.L_21 - .L_20)
	.align		4
.L_20:
        /*0010*/ 	.word	index@($__internal_2_$__cuda_sm10x_tcgen05_guardrail_trap_unallocated_columns_being_dealloced)
        /*0014*/ 	.word	0x00000000


	//----- nvinfo : EIATTR_FRAME_SIZE
	.align		4
.L_21:
        /*0018*/ 	.byte	0x04, 0x11
        /*001a*/ 	.short	(.L_23 - .L_22)
	.align		4
.L_22:
        /*001c*/ 	.word	index@($__internal_1_$__cuda_sm10x_tcgen05_guardrail_trap_phase_invalid_during_alloc)
        /*0020*/ 	.word	0x00000000


	//----- nvinfo : EIATTR_FRAME_SIZE
	.align		4
.L_23:
        /*0024*/ 	.byte	0x04, 0x11
        /*0026*/ 	.short	(.L_25 - .L_24)
	.align		4
.L_24:
        /*0028*/ 	.word	index@($__internal_0_$__cuda_sm10x_tcgen05_guardrail_trap_col_being_dealloced_not_returned_by_alloc)
        /*002c*/ 	.word	0x00000000


	//----- nvinfo : EIATTR_FRAME_SIZE
	.align		4
.L_25:
        /*0030*/ 	.byte	0x04, 0x11
        /*0032*/ 	.short	(.L_27 - .L_26)
	.align		4
.L_26:
        /*0034*/ 	.word	index@(_ZN7cutlass13device_kernelINS_4gemm6kernel13GemmUniversalIN4cute5tupleIJiiiiEEENS1_10collective13CollectiveMmaINS1_35MainloopSm100TmaUmmaWarpSpecializedILi4ELi2ELi4ENS5_IJNS4_1CILi4EEENSA_ILi2EEENSA_ILi1EEEEEEEENS5_IJNSA_ILi256EEENSA_ILi128EEENSA_ILi64EEEEEENS_10tfloat32_tENS5_IJlSD_lEEESK_SL_NS4_8TiledMMAINS4_8MMA_AtomIJNS4_23SM100_MMA_TF32_2x1SM_SSISK_SK_fLi256ELi128ELNS4_4UMMA5MajorE0ELSQ_0ELNSP_7ScaleInE0ELSR_0EEEEEENS4_6LayoutINS5_IJSD_SD_SD_EEENS5_IJNSA_ILi0EEESW_SW_EEEEENS5_IJNS4_10UnderscoreESZ_SZ_EEEEENS4_28SM100_TMA_2SM_LOAD_MULTICASTENS4_14ComposedLayoutINS4_7SwizzleILi3ELi4ELi3EEENS4_18smem_ptr_flag_bitsILi32EEENSU_INS5_IJNSA_ILi8EEENSA_ILi32EEEEEENS5_IJS19_SD_EEEEEEEvNS4_8identityES12_S1D_vS1E_EENS_8epilogue10collective18CollectiveEpilogueINS1G_23Sm100TmaWarpSpecializedILi4ELi2ELi16ELb1ELb0EEEJNS5_IJSH_SH_SI_EEENS5_IJNSU_ISH_SD_EENSU_INSA_ILi16EEESD_EEEEESK_SL_SK_SL_NS1G_6fusion15FusionCallbacksIS1K_NS1Q_17LinearCombinationISK_fSK_fLNS_15FloatRoundStyleE2EEES1L_S1P_JEEENS4_5SM1004TMEM4LOAD26SM100_TMEM_LOAD_32dp32b16xENS4_13SM90_TMA_LOADENS13_INS14_ILi2ELi4ELi3EEES17_NSU_INS5_IJS18_S1N_EEENS5_IJS1N_SD_EEEEEEENS4_39AutoVectorizingCopyWithAssumedAlignmentILi128EEENS4_14SM90_TMA_STOREES25_S27_S27_EEEvvEEEEvNT_6ParamsE)
        /*0038*/ 	.word	0x00000000


	//----- nvinfo : EIATTR_MIN_STACK_SIZE
	.align		4
.L_27:
        /*003c*/ 	.byte	0x04, 0x12
        /*003e*/ 	.short	(.L_29 - .L_28)
	.align		4
.L_28:
        /*0040*/ 	.word	index@(_ZN7cutlass13device_kernelINS_4gemm6kernel13GemmUniversalIN4cute5tupleIJiiiiEEENS1_10collective13CollectiveMmaINS1_35MainloopSm100TmaUmmaWarpSpecializedILi4ELi2ELi4ENS5_IJNS4_1CILi4EEENSA_ILi2EEENSA_ILi1EEEEEEEENS5_IJNSA_ILi256EEENSA_ILi128EEENSA_ILi64EEEEEENS_10tfloat32_tENS5_IJlSD_lEEESK_SL_NS4_8TiledMMAINS4_8MMA_AtomIJNS4_23SM100_MMA_TF32_2x1SM_SSISK_SK_fLi256ELi128ELNS4_4UMMA5MajorE0ELSQ_0ELNSP_7ScaleInE0ELSR_0EEEEEENS4_6LayoutINS5_IJSD_SD_SD_EEENS5_IJNSA_ILi0EEESW_SW_EEEEENS5_IJNS4_10UnderscoreESZ_SZ_EEEEENS4_28SM100_TMA_2SM_LOAD_MULTICASTENS4_14ComposedLayoutINS4_7SwizzleILi3ELi4ELi3EEENS4_18smem_ptr_flag_bitsILi32EEENSU_INS5_IJNSA_ILi8EEENSA_ILi32EEEEEENS5_IJS19_SD_EEEEEEEvNS4_8identityES12_S1D_vS1E_EENS_8epilogue10collective18CollectiveEpilogueINS1G_23Sm100TmaWarpSpecializedILi4ELi2ELi16ELb1ELb0EEEJNS5_IJSH_SH_SI_EEENS5_IJNSU_ISH_SD_EENSU_INSA_ILi16EEESD_EEEEESK_SL_SK_SL_NS1G_6fusion15FusionCallbacksIS1K_NS1Q_17LinearCombinationISK_fSK_fLNS_15FloatRoundStyleE2EEES1L_S1P_JEEENS4_5SM1004TMEM4LOAD26SM100_TMEM_LOAD_32dp32b16xENS4_13SM90_TMA_LOADENS13_INS14_ILi2ELi4ELi3EEES17_NSU_INS5_IJS18_S1N_EEENS5_IJS1N_SD_EEEEEEENS4_39AutoVectorizingCopyWithAssumedAlignmentILi128EEENS4_14SM90_TMA_STOREES25_S27_S27_EEEvvEEEEvNT_6ParamsE)
        /*0044*/ 	.word	0x00000000
.L_29:


//--------------------- .nv.compat                --------------------------
	.section	.nv.compat,"",@"SHT_CUDA_COMPAT_INFO"
	.align	4
        /*0000*/ 	.byte	0x02, 0x09, 0x01, 0x00, 0x02, 0x02, 0x02, 0x00, 0x02, 0x05, 0x05, 0x00, 0x03, 0x07, 0x01, 0x01
        /*0010*/ 	.byte	0x02, 0x03, 0x01, 0x00, 0x02, 0x06, 0x01, 0x00, 0x04, 0x0b, 0x08, 0x00, 0x09, 0x00, 0x00, 0x00
        /*0020*/ 	.byte	0x00, 0x00, 0x00, 0x00


//--------------------- .nv.info._ZN7cutlass13device_kernelINS_4gemm6kernel13GemmUniversalIN4cute5tupleIJiiiiEEENS1_10collective13CollectiveMmaINS1_35MainloopSm100TmaUmmaWarpSpecializedILi4ELi2ELi4ENS5_IJNS4_1CILi4EEENSA_ILi2EEENSA_ILi1EEEEEEEENS5_IJNSA_ILi256EEENSA_ILi128EEENSA_ILi64EEEEEENS_10tfloat32_tENS5_IJlSD_lEEESK_SL_NS4_8TiledMMAINS4_8MMA_AtomIJNS4_23SM100_MMA_TF32_2x1SM_SSISK_SK_fLi256ELi128ELNS4_4UMMA5MajorE0ELSQ_0ELNSP_7ScaleInE0ELSR_0EEEEEENS4_6LayoutINS5_IJSD_SD_SD_EEENS5_IJNSA_ILi0EEESW_SW_EEEEENS5_IJNS4_10UnderscoreESZ_SZ_EEEEENS4_28SM100_TMA_2SM_LOAD_MULTICASTENS4_14ComposedLayoutINS4_7SwizzleILi3ELi4ELi3EEENS4_18smem_ptr_flag_bitsILi32EEENSU_INS5_IJNSA_ILi8EEENSA_ILi32EEEEEENS5_IJS19_SD_EEEEEEEvNS4_8identityES12_S1D_vS1E_EENS_8epilogue10collective18CollectiveEpilogueINS1G_23Sm100TmaWarpSpecializedILi4ELi2ELi16ELb1ELb0EEEJNS5_IJSH_SH_SI_EEENS5_IJNSU_ISH_SD_EENSU_INSA_ILi16EEESD_EEEEESK_SL_SK_SL_NS1G_6fusion15FusionCallbacksIS1K_NS1Q_17LinearCombinationISK_fSK_fLNS_15FloatRoundStyleE2EEES1L_S1P_JEEENS4_5SM1004TMEM4LOAD26SM100_TMEM_LOAD_32dp32b16xENS4_13SM90_TMA_LOADENS13_INS14_ILi2ELi4ELi3EEES17_NSU_INS5_IJS18_S1N_EEENS5_IJS1N_SD_EEEEEEENS4_39AutoVectorizingCopyWithAssumedAlignmentILi128EEENS4_14SM90_TMA_STOREES25_S27_S27_EEEvvEEEEvNT_6ParamsE --------------------------
	.section	.nv.info._ZN7cutlass13device_kernelINS_4gemm6kernel13GemmUniversalIN4cute5tupleIJiiiiEEENS1_10collective13CollectiveMmaINS1_35MainloopSm100TmaUmmaWarpSpecializedILi4ELi2ELi4ENS5_IJNS4_1CILi4EEENSA_ILi2EEENSA_ILi1EEEEEEEENS5_IJNSA_ILi256EEENSA_ILi128EEENSA_ILi64EEEEEENS_10tfloat32_tENS5_IJlSD_lEEESK_SL_NS4_8TiledMMAINS4_8MMA_AtomIJNS4_23SM100_MMA_TF32_2x1SM_SSISK_SK_fLi256ELi128ELNS4_4UMMA5MajorE0ELSQ_0ELNSP_7ScaleInE0ELSR_0EEEEEENS4_6LayoutINS5_IJSD_SD_SD_EEENS5_IJNSA_ILi0EEESW_SW_EEEEENS5_IJNS4_10UnderscoreESZ_SZ_EEEEENS4_28SM100_TMA_2SM_LOAD_MULTICASTENS4_14ComposedLayoutINS4_7SwizzleILi3ELi4ELi3EEENS4_18smem_ptr_flag_bitsILi32EEENSU_INS5_IJNSA_ILi8EEENSA_ILi32EEEEEENS5_IJS19_SD_EEEEEEEvNS4_8identityES12_S1D_vS1E_EENS_8epilogue10collective18CollectiveEpilogueINS1G_23Sm100TmaWarpSpecializedILi4ELi2ELi16ELb1ELb0EEEJNS5_IJSH_SH_SI_EEENS5_IJNSU_ISH_SD_EENSU_INSA_ILi16EEESD_EEEEESK_SL_SK_SL_NS1G_6fusion15FusionCallbacksIS1K_NS1Q_17LinearCombinationISK_fSK_fLNS_15FloatRoundStyleE2EEES1L_S1P_JEEENS4_5SM1004TMEM4LOAD26SM100_TMEM_LOAD_32dp32b16xENS4_13SM90_TMA_LOADENS13_INS14_ILi2ELi4ELi3EEES17_NSU_INS5_IJS18_S1N_EEENS5_IJS1N_SD_EEEEEEENS4_39AutoVectorizingCopyWithAssumedAlignmentILi128EEENS4_14SM90_TMA_STOREES25_S27_S27_EEEvvEEEEvNT_6ParamsE,"",@"SHT_CUDA_INFO"
	.sectionflags	@""
	.align	4


	//----- nvinfo : EIATTR_CUDA_API_VERSION
	.align		4
        /*0000*/ 	.byte	0x04, 0x37
        /*0002*/ 	.short	(.L_31 - .L_30)
.L_30:
        /*0004*/ 	.word	0x00000082


	//----- nvinfo : EIATTR_KPARAM_INFO
	.align		4
.L_31:
        /*0008*/ 	.byte	0x04, 0x17
        /*000a*/ 	.short	(.L_33 - .L_32)
.L_32:
        /*000c*/ 	.word	0x00000000
        /*0010*/ 	.short	0x0000
        /*0012*/ 	.short	0x0000
        /*0014*/ 	.byte	0x00, 0xf0, 0x01, 0x20


	//----- nvinfo : EIATTR_AT_ENTRY_FRAGMENTS
	.align		4
.L_33:
        /*0018*/ 	.byte	0x04, 0x4f
        /*001a*/ 	.short	(.L_35 - .L_34)


	//   ....[0]....
.L_34:
        /*001c*/ 	.word	0x00000007


	//----- nvinfo : EIATTR_RESERVED_SMEM_USED
	.align		4
.L_35:
        /*0020*/ 	.byte	0x01, 0x41
	.zero		2


	//----- nvinfo : EIATTR_SPARSE_MMA_MASK
	.align		4
        /*0024*/ 	.byte	0x03, 0x50
        /*0026*/ 	.short	0x0000


	//----- nvinfo : EIATTR_TCGEN05_2CTA_USED
	.align		4
        /*0028*/ 	.byte	0x01, 0x52
	.zero		2


	//----- nvinfo : EIATTR_MAXREG_COUNT
	.align		4
        /*002c*/ 	.byte	0x03, 0x1b
        /*002e*/ 	.short	0x00ff


	//----- nvinfo : EIATTR_NUM_BARRIERS
	.align		4
        /*0030*/ 	.byte	0x02, 0x4c
        /*0032*/ 	.byte	0x07
	.zero		1


	//----- nvinfo : EIATTR_EXTERNS
	.align		4
        /*0034*/ 	.byte	0x04, 0x0f
        /*0036*/ 	.short	(.L_37 - .L_36)


	//   ....[0]....
	.align		4
.L_36:
        /*0038*/ 	.word	index@(__assertfail)


	//----- nvinfo : EIATTR_MERCURY_ISA_VERSION
	.align		4
.L_37:
        /*003c*/ 	.byte	0x03, 0x5f
        /*003e*/ 	.short	0x0101


	//----- nvinfo : EIATTR_INT_WARP_WIDE_INSTR_OFFSETS
	.align		4
        /*0040*/ 	.byte	0x04, 0x31
        /*0042*/ 	.short	(.L_39 - .L_38)


	//   ....[0]....
.L_38:
        /*0044*/ 	.word	0x00000d60


	//   ....[1]....
        /*0048*/ 	.word	0x00000e00


	//   ....[2]....
        /*004c*/ 	.word	0x00004890


	//   ....[3]....
        /*0050*/ 	.word	0x000048c0


	//   ....[4]....
        /*0054*/ 	.word	0x000048e0


	//   ....[5]....
        /*0058*/ 	.word	0x00005410


	//   ....[6]....
        /*005c*/ 	.word	0x00005470


	//   ....[7]....
        /*0060*/ 	.word	0x00005560


	//   ....[8]....
        /*0064*/ 	.word	0x000055d0


	//   ....[9]....
        /*0068*/ 	.word	0x000056c0


	//   ....[10]....
        /*006c*/ 	.word	0x00005730


	//   ....[11]....
        /*0070*/ 	.word	0x00005830


	//   ....[12]....
        /*0074*/ 	.word	0x000058a0


	//   ....[13]....
        /*0078*/ 	.word	0x000059b0


	//   ....[14]....
        /*007c*/ 	.word	0x00005a30


	//   ....[15]....
        /*0080*/ 	.word	0x00005b30


	//   ....[16]....
        /*0084*/ 	.word	0x00005bb0


	//   ....[17]....
        /*0088*/ 	.word	0x00005cb0


	//   ....[18]....
        /*008c*/ 	.word	0x00005d30


	//   ....[19]....
        /*0090*/ 	.word	0x00005e20


	//   ....[20]....
        /*0094*/ 	.word	0x00005eb0


	//----- nvinfo : EIATTR_COOP_GROUP_MASK_REGIDS
	.align		4
.L_39:
        /*0098*/ 	.byte	0x04, 0x29
        /*009a*/ 	.short	(.L_41 - .L_40)


	//   ....[0]....
.L_40:
        /*009c*/ 	.word	0xffffffff


	//   ....[1]....
        /*00a0*/ 	.word	0xffffffff


	//   ....[2]....
        /*00a4*/ 	.word	0xffffffff


	//   ....[3]....
        /*00a8*/ 	.word	0xffffffff


	//   ....[4]....
        /*00ac*/ 	.word	0xffffffff


	//   ....[5]....
        /*00b0*/ 	.word	0xffffffff


	//   ....[6]....
        /*00b4*/ 	.word	0xffffffff


	//   ....[7]....
        /*00b8*/ 	.word	0xffffffff


	//   ....[8]....
        /*00bc*/ 	.word	0xffffffff


	//   ....[9]....
        /*00c0*/ 	.word	0xffffffff


	//   ....[10]....
        /*00c4*/ 	.word	0xffffffff


	//   ....[11]....
        /*00c8*/ 	.word	0xffffffff


	//   ....[12]....
        /*00cc*/ 	.word	0xffffffff


	//   ....[13]....
        /*00d0*/ 	.word	0xffffffff


	//----- nvinfo : EIATTR_COOP_GROUP_INSTR_OFFSETS
	.align		4
.L_41:
        /*00d4*/ 	.byte	0x04, 0x28
        /*00d6*/ 	.short	(.L_43 - .L_42)


	//   ....[0]....
.L_42:
        /*00d8*/ 	.word	0x000000b0


	//   ....[1]....
        /*00dc*/ 	.word	0x00000510


	//   ....[2]....
        /*00e0*/ 	.word	0x000006d0


	//   ....[3]....
        /*00e4*/ 	.word	0x00000860


	//   ....[4]....
        /*00e8*/ 	.word	0x00000950


	//   ....[5]....
        /*00ec*/ 	.word	0x00000ab0


	//   ....[6]....
        /*00f0*/ 	.word	0x00000c40


	//   ....[7]....
        /*00f4*/ 	.word	0x00000e80


	//   ....[8]....
        /*00f8*/ 	.word	0x000025f0


	//   ....[9]....
        /*00fc*/ 	.word	0x000034b0


	//   ....[10]....
        /*0100*/ 	.word	0x00003980


	//   ....[11]....
        /*0104*/ 	.word	0x000039b0


	//   ....[12]....
        /*0108*/ 	.word	0x00004790


	//   ....[13]....
        /*010c*/ 	.word	0x000049a0


	//----- nvinfo : EIATTR_VRC_CTA_INIT_COUNT
	.align		4
.L_43:
        /*0110*/ 	.byte	0x02, 0x4a
        /*0112*/ 	.byte	0x80
	.zero		1


	//----- nvinfo : EIATTR_SYSCALL_OFFSETS
	.align		4
        /*0114*/ 	.byte	0x04, 0x46
        /*0116*/ 	.short	(.L_45 - .L_44)


	//   ....[0]....
.L_44:
        /*0118*/ 	.word	0x00006b30


	//   ....[1]....
        /*011c*/ 	.word	0x00006c20


	//   ....[2]....
        /*0120*/ 	.word	0x00007370


	//   ....[3]....
        /*0124*/ 	.word	0x00007cf0


	//   ....[4]....
        /*0128*/ 	.word	0x00008640


	//   ....[5]....
        /*012c*/ 	.word	0x00008fe0


	//   ....[6]....
        /*0130*/ 	.word	0x00009980


	//   ....[7]....
        /*0134*/ 	.word	0x0000a350


	//   ....[8]....
        /*0138*/ 	.word	0x0000acf0


	//   ....[9]....
        /*013c*/ 	.word	0x0000b640


	//----- nvinfo : EIATTR_MBARRIER_INSTR_OFFSETS
	.align		4
.L_45:
        /*0140*/ 	.byte	0x04, 0x39
        /*0142*/ 	.short	(.L_47 - .L_46)


	//   ....[0]....
.L_46:
        /*0144*/ 	.word	0x00000640
        /*0148*/ 	.word	0x000000ff
        /*014c*/ 	.word	0x00000000
        /*0150*/ 	.short	0x0100
        /*0152*/ 	.byte	0x04
	.zero		1


	//   ....[1]....
        /*0154*/ 	.word	0x00000650
        /*0158*/ 	.word	0x000000ff
        /*015c*/ 	.word	0x00000020
        /*0160*/ 	.short	0x0100
        /*0162*/ 	.byte	0x04
	.zero		1


	//   ....[2]....
        /*0164*/ 	.word	0x00000660
        /*0168*/ 	.word	0x000000ff
        /*016c*/ 	.word	0x00000008
        /*0170*/ 	.short	0x0100
        /*0172*/ 	.byte	0x04
	.zero		1


	//   ....[3]....
        /*0174*/ 	.word	0x00000670
        /*0178*/ 	.word	0x000000ff
        /*017c*/ 	.word	0x00000028
        /*0180*/ 	.short	0x0100
        /*0182*/ 	.byte	0x04
	.zero		1


	//   ....[4]....
        /*0184*/ 	.word	0x00000680
        /*0188*/ 	.word	0x000000ff
        /*018c*/ 	.word	0x00000010
        /*0190*/ 	.short	0x0100
        /*0192*/ 	.byte	0x04
	.zero		1


	//   ....[5]....
        /*0194*/ 	.word	0x00000690
        /*0198*/ 	.word	0x000000ff
        /*019c*/ 	.word	0x00000030
        /*01a0*/ 	.short	0x0100
        /*01a2*/ 	.byte	0x04
	.zero		1


	//   ....[6]....
        /*01a4*/ 	.word	0x000006a0
        /*01a8*/ 	.word	0x000000ff
        /*01ac*/ 	.word	0x00000018
        /*01b0*/ 	.short	0x0100
        /*01b2*/ 	.byte	0x04
	.zero		1


	//   ....[7]....
        /*01b4*/ 	.word	0x000006b0
        /*01b8*/ 	.word	0x000000ff
        /*01bc*/ 	.word	0x00000038
        /*01c0*/ 	.short	0x0100
        /*01c2*/ 	.byte	0x04
	.zero		1


	//   ....[8]....
        /*01c4*/ 	.word	0x000007d0
        /*01c8*/ 	.word	0x000000ff
        /*01cc*/ 	.word	0x00000040
        /*01d0*/ 	.short	0x0100
        /*01d2*/ 	.byte	0x04
	.zero		1


	//   ....[9]....
        /*01d4*/ 	.word	0x000007e0
        /*01d8*/ 	.word	0x000000ff
        /*01dc*/ 	.word	0x00000060
        /*01e0*/ 	.short	0x0100
        /*01e2*/ 	.byte	0x04
	.zero		1


	//   ....[10]....
        /*01e4*/ 	.word	0x000007f0
        /*01e8*/ 	.word	0x000000ff
        /*01ec*/ 	.word	0x00000048
        /*01f0*/ 	.short	0x0100
        /*01f2*/ 	.byte	0x04
	.zero		1


	//   ....[11]....
        /*01f4*/ 	.word	0x00000800
        /*01f8*/ 	.word	0x000000ff
        /*01fc*/ 	.word	0x00000068
        /*0200*/ 	.short	0x0100
        /*0202*/ 	.byte	0x04
	.zero		1


	//   ....[12]....
        /*0204*/ 	.word	0x00000810
        /*0208*/ 	.word	0x000000ff
        /*020c*/ 	.word	0x00000050
        /*0210*/ 	.short	0x0100
        /*0212*/ 	.byte	0x04
	.zero		1


	//   ....[13]....
        /*0214*/ 	.word	0x00000820
        /*0218*/ 	.word	0x000000ff
        /*021c*/ 	.word	0x00000070
        /*0220*/ 	.short	0x0100
        /*0222*/ 	.byte	0x04
	.zero		1


	//   ....[14]....
        /*0224*/ 	.word	0x00000830
        /*0228*/ 	.word	0x000000ff
        /*022c*/ 	.word	0x00000058
        /*0230*/ 	.short	0x0100
        /*0232*/ 	.byte	0x04
	.zero		1


	//   ....[15]....
        /*0234*/ 	.word	0x00000840
        /*0238*/ 	.word	0x000000ff
        /*023c*/ 	.word	0x00000078
        /*0240*/ 	.short	0x0100
        /*0242*/ 	.byte	0x04
	.zero		1


	//   ....[16]....
        /*0244*/ 	.word	0x00000920
        /*0248*/ 	.word	0x000000ff
        /*024c*/ 	.word	0x00000080
        /*0250*/ 	.short	0x0100
        /*0252*/ 	.byte	0x06
	.zero		1


	//   ....[17]....
        /*0254*/ 	.word	0x00000930
        /*0258*/ 	.word	0x000000ff
        /*025c*/ 	.word	0x00000088
        /*0260*/ 	.short	0x0100
        /*0262*/ 	.byte	0x06
	.zero		1


	//   ....[18]....
        /*0264*/ 	.word	0x00000a60
        /*0268*/ 	.word	0x000000ff
        /*026c*/ 	.word	0x00000090
        /*0270*/ 	.short	0x0100
        /*0272*/ 	.byte	0x06
	.zero		1


	//   ....[19]....
        /*0274*/ 	.word	0x00000a70
        /*0278*/ 	.word	0x000000ff
        /*027c*/ 	.word	0x000000a0
        /*0280*/ 	.short	0x0100
        /*0282*/ 	.byte	0x06
	.zero		1


	//   ....[20]....
        /*0284*/ 	.word	0x00000a80
        /*0288*/ 	.word	0x000000ff
        /*028c*/ 	.word	0x00000098
        /*0290*/ 	.short	0x0100
        /*0292*/ 	.byte	0x06
	.zero		1


	//   ....[21]....
        /*0294*/ 	.word	0x00000a90
        /*0298*/ 	.word	0x000000ff
        /*029c*/ 	.word	0x000000a8
        /*02a0*/ 	.short	0x0100
        /*02a2*/ 	.byte	0x06
	.zero		1


	//   ....[22]....
        /*02a4*/ 	.word	0x00000bb0
        /*02a8*/ 	.word	0x000000ff
        /*02ac*/ 	.word	0x000000b0
        /*02b0*/ 	.short	0x0100
        /*02b2*/ 	.byte	0x04
	.zero		1


	//   ....[23]....
        /*02b4*/ 	.word	0x00000bc0
        /*02b8*/ 	.word	0x000000ff
        /*02bc*/ 	.word	0x000000d0
        /*02c0*/ 	.short	0x0100
        /*02c2*/ 	.byte	0x04
	.zero		1


	//   ....[24]....
        /*02c4*/ 	.word	0x00000bd0
        /*02c8*/ 	.word	0x000000ff
        /*02cc*/ 	.word	0x000000b8
        /*02d0*/ 	.short	0x0100
        /*02d2*/ 	.byte	0x04
	.zero		1


	//   ....[25]....
        /*02d4*/ 	.word	0x00000be0
        /*02d8*/ 	.word	0x000000ff
        /*02dc*/ 	.word	0x000000d8
        /*02e0*/ 	.short	0x0100
        /*02e2*/ 	.byte	0x04
	.zero		1


	//   ....[26]....
        /*02e4*/ 	.word	0x00000bf0
        /*02e8*/ 	.word	0x000000ff
        /*02ec*/ 	.word	0x000000c0
        /*02f0*/ 	.short	0x0100
        /*02f2*/ 	.byte	0x04
	.zero		1


	//   ....[27]....
        /*02f4*/ 	.word	0x00000c00
        /*02f8*/ 	.word	0x000000ff
        /*02fc*/ 	.word	0x000000e0
        /*0300*/ 	.short	0x0100
        /*0302*/ 	.byte	0x04
	.zero		1


	//   ....[28]....
        /*0304*/ 	.word	0x00000c10
        /*0308*/ 	.word	0x000000ff
        /*030c*/ 	.word	0x000000c8
        /*0310*/ 	.short	0x0100
        /*0312*/ 	.byte	0x04
	.zero		1


	//   ....[29]....
        /*0314*/ 	.word	0x00000c20
        /*0318*/ 	.word	0x000000ff
        /*031c*/ 	.word	0x000000e8
        /*0320*/ 	.short	0x0100
        /*0322*/ 	.byte	0x04
	.zero		1


	//   ....[30]....
        /*0324*/ 	.word	0x00000d10
        /*0328*/ 	.word	0x000000ff
        /*032c*/ 	.word	0x000000f0
        /*0330*/ 	.short	0x0100
        /*0332*/ 	.byte	0x04
	.zero		1


	//   ....[31]....
        /*0334*/ 	.word	0x00000d20
        /*0338*/ 	.word	0x000000ff
        /*033c*/ 	.word	0x00000100
        /*0340*/ 	.short	0x0100
        /*0342*/ 	.byte	0x04
	.zero		1


	//   ....[32]....
        /*0344*/ 	.word	0x00000d30
        /*0348*/ 	.word	0x000000ff
        /*034c*/ 	.word	0x000000f8
        /*0350*/ 	.short	0x0100
        /*0352*/ 	.byte	0x04
	.zero		1


	//   ....[33]....
        /*0354*/ 	.word	0x00000d40
        /*0358*/ 	.word	0x000000ff
        /*035c*/ 	.word	0x00000108
        /*0360*/ 	.short	0x0100
        /*0362*/ 	.byte	0x04
	.zero		1


	//   ....[34]....
        /*0364*/ 	.word	0x00000e40
        /*0368*/ 	.word	0x000000ff
        /*036c*/ 	.word	0x00000110
        /*0370*/ 	.short	0x0100
        /*0372*/ 	.byte	0x06
	.zero		1


	//   ....[35]....
        /*0374*/ 	.word	0x00001bb0
        /*0378*/ 	.word	0x00000000
        /*037c*/ 	.word	0x00000100
        /*0380*/ 	.short	0x010a
        /*0382*/ 	.byte	0xff
	.zero		1


	//   ....[36]....
        /*0384*/ 	.word	0x00001be0
        /*0388*/ 	.word	0x00000000
        /*038c*/ 	.word	0x000000f0
        /*0390*/ 	.short	0x0101
        /*0392*/ 	.byte	0xff
	.zero		1


	//   ....[37]....
        /*0394*/ 	.word	0x00001ca0
        /*0398*/ 	.word	0x000000ff
        /*039c*/ 	.word	0x00000020
        /*03a0*/ 	.short	0x010a
        /*03a2*/ 	.byte	0x04
	.zero		1


	//   ....[38]....
        /*03a4*/ 	.word	0x00001d70
        /*03a8*/ 	.word	0x000000ff
        /*03ac*/ 	.word	0x00000020
        /*03b0*/ 	.short	0x010a
        /*03b2*/ 	.byte	0x06
	.zero		1


	//   ....[39]....
        /*03b4*/ 	.word	0x00001ed0
        /*03b8*/ 	.word	0x000000ff
        /*03bc*/ 	.word	0x00000020
        /*03c0*/ 	.short	0x010a
        /*03c2*/ 	.byte	0x04
	.zero		1


	//   ....[40]....
        /*03c4*/ 	.word	0x00002170
        /*03c8*/ 	.word	0x000000ff
        /*03cc*/ 	.word	0x00000088
        /*03d0*/ 	.short	0x0101
        /*03d2*/ 	.byte	0x15
	.zero		1


	//   ....[41]....
        /*03d4*/ 	.word	0x00002190
        /*03d8*/ 	.word	0x000000ff
        /*03dc*/ 	.word	0x00000020
        /*03e0*/ 	.short	0x010a
        /*03e2*/ 	.byte	0x04
	.zero		1


	//   ....[42]....
        /*03e4*/ 	.word	0x00002210
        /*03e8*/ 	.word	0x000000ff
        /*03ec*/ 	.word	0x00000020
        /*03f0*/ 	.short	0x010a
        /*03f2*/ 	.byte	0x07
	.zero		1


	//   ....[43]....
        /*03f4*/ 	.word	0x00002350
        /*03f8*/ 	.word	0x000000ff
        /*03fc*/ 	.word	0x00000020
        /*0400*/ 	.short	0x010a
        /*0402*/ 	.byte	0x04
	.zero		1


	//   ....[44]....
        /*0404*/ 	.word	0x00002620
        /*0408*/ 	.word	0x00000003
        /*040c*/ 	.word	0x00000090
        /*0410*/ 	.short	0x010a
        /*0412*/ 	.byte	0xff
	.zero		1


	//   ....[45]....
        /*0414*/ 	.word	0x00002770
        /*0418*/ 	.word	0x00000000
        /*041c*/ 	.word	0x00000000
        /*0420*/ 	.short	0x0101
        /*0422*/ 	.byte	0xff
	.zero		1


	//   ....[46]....
        /*0424*/ 	.word	0x00002d30
        /*0428*/ 	.word	0x000000ff
        /*042c*/ 	.word	0x00000000
        /*0430*/ 	.short	0x010a
        /*0432*/ 	.byte	0x04
	.zero		1


	//   ....[47]....
        /*0434*/ 	.word	0x00002dc0
        /*0438*/ 	.word	0x000000ff
        /*043c*/ 	.word	0x00000000
        /*0440*/ 	.short	0x010a
        /*0442*/ 	.byte	0x05
	.zero		1


	//   ....[48]....
        /*0444*/ 	.word	0x00002e50
        /*0448*/ 	.word	0x000000ff
        /*044c*/ 	.word	0x00000000
        /*0450*/ 	.short	0x010a
        /*0452*/ 	.byte	0x05
	.zero		1


	//   ....[49]....
        /*0454*/ 	.word	0x00002ef0
        /*0458*/ 	.word	0x00000000
        /*045c*/ 	.word	0x00000000
        /*0460*/ 	.short	0x010a
        /*0462*/ 	.byte	0xff
	.zero		1


	//   ....[50]....
        /*0464*/ 	.word	0x00003010
        /*0468*/ 	.word	0x00000002
        /*046c*/ 	.word	0x000000f0
        /*0470*/ 	.short	0x010a
        /*0472*/ 	.byte	0xff
	.zero		1


	//   ....[51]....
        /*0474*/ 	.word	0x00003080
        /*0478*/ 	.word	0x00000002
        /*047c*/ 	.word	0x00000000
        /*0480*/ 	.short	0x0101
        /*0482*/ 	.byte	0xff
	.zero		1


	//   ....[52]....
        /*0484*/ 	.word	0x000030a0
        /*0488*/ 	.word	0x000000ff
        /*048c*/ 	.word	0x000000a0
        /*0490*/ 	.short	0x010a
        /*0492*/ 	.byte	0x04
	.zero		1


	//   ....[53]....
        /*0494*/ 	.word	0x000031c0
        /*0498*/ 	.word	0x00000002
        /*049c*/ 	.word	0x00000090
        /*04a0*/ 	.short	0x010a
        /*04a2*/ 	.byte	0xff
	.zero		1


	//   ....[54]....
        /*04a4*/ 	.word	0x000032c0
        /*04a8*/ 	.word	0x00000002
        /*04ac*/ 	.word	0x00000000
        /*04b0*/ 	.short	0x0101
        /*04b2*/ 	.byte	0xff
	.zero		1


	//   ....[55]....
        /*04b4*/ 	.word	0x00003350
        /*04b8*/ 	.word	0x000000ff
        /*04bc*/ 	.word	0x000000a0
        /*04c0*/ 	.short	0x0106
        /*04c2*/ 	.byte	0x04
	.zero		1


	//   ....[56]....
        /*04c4*/ 	.word	0x00003370
        /*04c8*/ 	.word	0x000000ff
        /*04cc*/ 	.word	0x000000a0
        /*04d0*/ 	.short	0x010a
        /*04d2*/ 	.byte	0x04
	.zero		1


	//   ....[57]....
        /*04d4*/ 	.word	0x00003400
        /*04d8*/ 	.word	0x000000ff
        /*04dc*/ 	.word	0x000000a0
        /*04e0*/ 	.short	0x0106
        /*04e2*/ 	.byte	0x07
	.zero		1


	//   ....[58]....
        /*04e4*/ 	.word	0x00003440
        /*04e8*/ 	.word	0x00000000
        /*04ec*/ 	.word	0x000000a0
        /*04f0*/ 	.short	0x010a
        /*04f2*/ 	.byte	0xff
	.zero		1


	//   ....[59]....
        /*04f4*/ 	.word	0x00003680
        /*04f8*/ 	.word	0x000000ff
        /*04fc*/ 	.word	0x00000008
        /*0500*/ 	.short	0x010a
        /*0502*/ 	.byte	0x05
	.zero		1


	//   ....[60]....
        /*0504*/ 	.word	0x000036a0
        /*0508*/ 	.word	0x000000ff
        /*050c*/ 	.word	0x00000008
        /*0510*/ 	.short	0x010a
        /*0512*/ 	.byte	0x05
	.zero		1


	//   ....[61]....
        /*0514*/ 	.word	0x00003830
        /*0518*/ 	.word	0x000000ff
        /*051c*/ 	.word	0x00000008
        /*0520*/ 	.short	0x010a
        /*0522*/ 	.byte	0x05
	.zero		1


	//   ....[62]....
        /*0524*/ 	.word	0x00003850
        /*0528*/ 	.word	0x000000ff
        /*052c*/ 	.word	0x00000008
        /*0530*/ 	.short	0x010a
        /*0532*/ 	.byte	0x05
	.zero		1


	//   ....[63]....
        /*0534*/ 	.word	0x00003910
        /*0538*/ 	.word	0x000000ff
        /*053c*/ 	.word	0x00000000
        /*0540*/ 	.short	0x0101
        /*0542*/ 	.byte	0x04
	.zero		1


	//   ....[64]....
        /*0544*/ 	.word	0x00003cd0
        /*0548*/ 	.word	0x00000000
        /*054c*/ 	.word	0x00000090
        /*0550*/ 	.short	0x010a
        /*0552*/ 	.byte	0xff
	.zero		1


	//   ....[65]....
        /*0554*/ 	.word	0x00003d90
        /*0558*/ 	.word	0x00000000
        /*055c*/ 	.word	0x00000000
        /*0560*/ 	.short	0x0101
        /*0562*/ 	.byte	0xff
	.zero		1


	//   ....[66]....
        /*0564*/ 	.word	0x00003e50
        /*0568*/ 	.word	0x000000ff
        /*056c*/ 	.word	0x00000000
        /*0570*/ 	.short	0x010a
        /*0572*/ 	.byte	0x04
	.zero		1


	//   ....[67]....
        /*0574*/ 	.word	0x00003e60
        /*0578*/ 	.word	0x000000ff
        /*057c*/ 	.word	0x000000d0
        /*0580*/ 	.short	0x010a
        /*0582*/ 	.byte	0x2e
	.zero		1


	//   ....[68]....
        /*0584*/ 	.word	0x00003f10
        /*0588*/ 	.word	0x000000ff
        /*058c*/ 	.word	0x00000000
        /*0590*/ 	.short	0x010a
        /*0592*/ 	.byte	0x07
	.zero		1


	//   ....[69]....
        /*0594*/ 	.word	0x00004040
        /*0598*/ 	.word	0x000000ff
        /*059c*/ 	.word	0x00000000
        /*05a0*/ 	.short	0x010a
        /*05a2*/ 	.byte	0x04
	.zero		1


	//   ....[70]....
        /*05a4*/ 	.word	0x00004480
        /*05a8*/ 	.word	0x000000ff
        /*05ac*/ 	.word	0x00000000
        /*05b0*/ 	.short	0x010a
        /*05b2*/ 	.byte	0x04
	.zero		1


	//   ....[71]....
        /*05b4*/ 	.word	0x00004510
        /*05b8*/ 	.word	0x000000ff
        /*05bc*/ 	.word	0x00000000
        /*05c0*/ 	.short	0x010a
        /*05c2*/ 	.byte	0x05
	.zero		1


	//   ....[72]....
        /*05c4*/ 	.word	0x000045a0
        /*05c8*/ 	.word	0x000000ff
        /*05cc*/ 	.word	0x00000000
        /*05d0*/ 	.short	0x010a
        /*05d2*/ 	.byte	0x05
	.zero		1


	//   ....[73]....
        /*05d4*/ 	.word	0x00004640
        /*05d8*/ 	.word	0x00000000
        /*05dc*/ 	.word	0x00000000
        /*05e0*/ 	.short	0x010a
        /*05e2*/ 	.byte	0xff
	.zero		1


	//   ....[74]....
        /*05e4*/ 	.word	0x00004680
        /*05e8*/ 	.word	0x00000000
        /*05ec*/ 	.word	0x00000000
        /*05f0*/ 	.short	0x010a
        /*05f2*/ 	.byte	0xff
	.zero		1


	//   ....[75]....
        /*05f4*/ 	.word	0x000046f0
        /*05f8*/ 	.word	0x000000ff
        /*05fc*/ 	.word	0x00000000
        /*0600*/ 	.short	0x0101
        /*0602*/ 	.byte	0x04
	.zero		1


	//   ....[76]....
        /*0604*/ 	.word	0x00004730
        /*0608*/ 	.word	0x000000ff
        /*060c*/ 	.word	0x00000110
        /*0610*/ 	.short	0x010a
        /*0612*/ 	.byte	0x29
	.zero		1


	//   ....[77]....
        /*0614*/ 	.word	0x00004780
        /*0618*/ 	.word	0x000000ff
        /*061c*/ 	.word	0x00000000
        /*0620*/ 	.short	0x0101
        /*0622*/ 	.byte	0x04
	.zero		1


	//   ....[78]....
        /*0624*/ 	.word	0x00004c00
        /*0628*/ 	.word	0x0000000c
        /*062c*/ 	.word	0x00000090
        /*0630*/ 	.short	0x010a
        /*0632*/ 	.byte	0xff
	.zero		1


	//   ....[79]....
        /*0634*/ 	.word	0x00004d70
        /*0638*/ 	.word	0x00000000
        /*063c*/ 	.word	0x00000000
        /*0640*/ 	.short	0x0101
        /*0642*/ 	.byte	0xff
	.zero		1


	//   ....[80]....
        /*0644*/ 	.word	0x00005210
        /*0648*/ 	.word	0x000000ff
        /*064c*/ 	.word	0x00000088
        /*0650*/ 	.short	0x010a
        /*0652*/ 	.byte	0x15
	.zero		1


	//   ....[81]....
        /*0654*/ 	.word	0x00005390
        /*0658*/ 	.word	0x000000ff
        /*065c*/ 	.word	0x00000060
        /*0660*/ 	.short	0x010a
        /*0662*/ 	.byte	0x15
	.zero		1


	//   ....[82]....
        /*0664*/ 	.word	0x00005510
        /*0668*/ 	.word	0x000000ff
        /*066c*/ 	.word	0x00000040
        /*0670*/ 	.short	0x010b
        /*0672*/ 	.byte	0x15
	.zero		1


	//   ....[83]....
        /*0674*/ 	.word	0x00005520
        /*0678*/ 	.word	0x000000ff
        /*067c*/ 	.word	0x00000000
        /*0680*/ 	.short	0x0101
        /*0682*/ 	.byte	0x06
	.zero		1


	//   ....[84]....
        /*0684*/ 	.word	0x00005530
        /*0688*/ 	.word	0x000000ff
        /*068c*/ 	.word	0x00000068
        /*0690*/ 	.short	0x010a
        /*0692*/ 	.byte	0x15
	.zero		1


	//   ....[85]....
        /*0694*/ 	.word	0x00005670
        /*0698*/ 	.word	0x000000ff
        /*069c*/ 	.word	0x00000048
        /*06a0*/ 	.short	0x010b
        /*06a2*/ 	.byte	0x15
	.zero		1


	//   ....[86]....
        /*06a4*/ 	.word	0x00005680
        /*06a8*/ 	.word	0x000000ff
        /*06ac*/ 	.word	0x00000000
        /*06b0*/ 	.short	0x0101
        /*06b2*/ 	.byte	0x07
	.zero		1


	//   ....[87]....
        /*06b4*/ 	.word	0x00005690
        /*06b8*/ 	.word	0x000000ff
        /*06bc*/ 	.word	0x00000070
        /*06c0*/ 	.short	0x010a
        /*06c2*/ 	.byte	0x15
	.zero		1


	//   ....[88]....
        /*06c4*/ 	.word	0x000057e0
        /*06c8*/ 	.word	0x000000ff
        /*06cc*/ 	.word	0x00000050
        /*06d0*/ 	.short	0x010b
        /*06d2*/ 	.byte	0x15
	.zero		1


	//   ....[89]....
        /*06d4*/ 	.word	0x000057f0
        /*06d8*/ 	.word	0x000000ff
        /*06dc*/ 	.word	0x00000000
        /*06e0*/ 	.short	0x0101
        /*06e2*/ 	.byte	0x1d
	.zero		1


	//   ....[90]....
        /*06e4*/ 	.word	0x00005800
        /*06e8*/ 	.word	0x000000ff
        /*06ec*/ 	.word	0x00000078
        /*06f0*/ 	.short	0x010a
        /*06f2*/ 	.byte	0x15
	.zero		1


	//   ....[91]....
        /*06f4*/ 	.word	0x00005960
        /*06f8*/ 	.word	0x000000ff
        /*06fc*/ 	.word	0x00000058
        /*0700*/ 	.short	0x010b
        /*0702*/ 	.byte	0x15
	.zero		1


	//   ....[92]....
        /*0704*/ 	.word	0x00005970
        /*0708*/ 	.word	0x000000ff
        /*070c*/ 	.word	0x00000000
        /*0710*/ 	.short	0x0101
        /*0712*/ 	.byte	0x18
	.zero		1


	//   ....[93]....
        /*0714*/ 	.word	0x00005980
        /*0718*/ 	.word	0x000000ff
        /*071c*/ 	.word	0x00000060
        /*0720*/ 	.short	0x010a
        /*0722*/ 	.byte	0x15
	.zero		1


	//   ....[94]....
        /*0724*/ 	.word	0x00005ae0
        /*0728*/ 	.word	0x000000ff
        /*072c*/ 	.word	0x00000040
        /*0730*/ 	.short	0x010b
        /*0732*/ 	.byte	0x15
	.zero		1


	//   ....[95]....
        /*0734*/ 	.word	0x00005af0
        /*0738*/ 	.word	0x000000ff
        /*073c*/ 	.word	0x00000000
        /*0740*/ 	.short	0x0101
        /*0742*/ 	.byte	0x06
	.zero		1


	//   ....[96]....
        /*0744*/ 	.word	0x00005b00
        /*0748*/ 	.word	0x000000ff
        /*074c*/ 	.word	0x00000068
        /*0750*/ 	.short	0x010a
        /*0752*/ 	.byte	0x15
	.zero		1


	//   ....[97]....
        /*0754*/ 	.word	0x00005c60
        /*0758*/ 	.word	0x000000ff
        /*075c*/ 	.word	0x00000048
        /*0760*/ 	.short	0x010b
        /*0762*/ 	.byte	0x15
	.zero		1


	//   ....[98]....
        /*0764*/ 	.word	0x00005c70
        /*0768*/ 	.word	0x000000ff
        /*076c*/ 	.word	0x00000000
        /*0770*/ 	.short	0x0101
        /*0772*/ 	.byte	0x07
	.zero		1


	//   ....[99]....
        /*0774*/ 	.word	0x00005c80
        /*0778*/ 	.word	0x000000ff
        /*077c*/ 	.word	0x00000070
        /*0780*/ 	.short	0x010a
        /*0782*/ 	.byte	0x15
	.zero		1


	//   ....[100]....
        /*0784*/ 	.word	0x00005dd0
        /*0788*/ 	.word	0x000000ff
        /*078c*/ 	.word	0x00000050
        /*0790*/ 	.short	0x010b
        /*0792*/ 	.byte	0x15
	.zero		1


	//   ....[101]....
        /*0794*/ 	.word	0x00005de0
        /*0798*/ 	.word	0x000000ff
        /*079c*/ 	.word	0x00000000
        /*07a0*/ 	.short	0x0101
        /*07a2*/ 	.byte	0x1d
	.zero		1


	//   ....[102]....
        /*07a4*/ 	.word	0x00005df0
        /*07a8*/ 	.word	0x000000ff
        /*07ac*/ 	.word	0x00000078
        /*07b0*/ 	.short	0x010a
        /*07b2*/ 	.byte	0x15
	.zero		1


	//   ....[103]....
        /*07b4*/ 	.word	0x00005fe0
        /*07b8*/ 	.word	0x000000ff
        /*07bc*/ 	.word	0x00000058
        /*07c0*/ 	.short	0x010b
        /*07c2*/ 	.byte	0x15
	.zero		1


	//   ....[104]....
        /*07c4*/ 	.word	0x00005ff0
        /*07c8*/ 	.word	0x000000ff
        /*07cc*/ 	.word	0x00000000
        /*07d0*/ 	.short	0x0101
        /*07d2*/ 	.byte	0x18
	.zero		1


	//   ....[105]....
        /*07d4*/ 	.word	0x00006010
        /*07d8*/ 	.word	0x000000ff
        /*07dc*/ 	.word	0x00000060
        /*07e0*/ 	.short	0x010a
        /*07e2*/ 	.byte	0x15
	.zero		1


	//   ....[106]....
        /*07e4*/ 	.word	0x00006030
        /*07e8*/ 	.word	0x000000ff
        /*07ec*/ 	.word	0x00000068
        /*07f0*/ 	.short	0x010a
        /*07f2*/ 	.byte	0x15
	.zero		1


	//   ....[107]....
        /*07f4*/ 	.word	0x00006050
        /*07f8*/ 	.word	0x000000ff
        /*07fc*/ 	.word	0x00000070
        /*0800*/ 	.short	0x010a
        /*0802*/ 	.byte	0x15
	.zero		1


	//   ....[108]....
        /*0804*/ 	.word	0x000060a0
        /*0808*/ 	.word	0x00000002
        /*080c*/ 	.word	0x00000078
        /*0810*/ 	.short	0x010a
        /*0812*/ 	.byte	0xff
	.zero		1


	//   ....[109]....
        /*0814*/ 	.word	0x000063a0
        /*0818*/ 	.word	0x00000000
        /*081c*/ 	.word	0x00000090
        /*0820*/ 	.short	0x010a
        /*0822*/ 	.byte	0xff
	.zero		1


	//   ....[110]....
        /*0824*/ 	.word	0x00006470
        /*0828*/ 	.word	0x00000000
        /*082c*/ 	.word	0x00000000
        /*0830*/ 	.short	0x0101
        /*0832*/ 	.byte	0xff
	.zero		1


	//   ....[111]....
        /*0834*/ 	.word	0x00007040
        /*0838*/ 	.word	0x000000ff
        /*083c*/ 	.word	0x00000040
        /*0840*/ 	.short	0x010a
        /*0842*/ 	.byte	0x2b
	.zero		1


	//   ....[112]....
        /*0844*/ 	.word	0x00007070
        /*0848*/ 	.word	0x0000004a
        /*084c*/ 	.word	0x000000b0
        /*0850*/ 	.short	0x010a
        /*0852*/ 	.byte	0xff
	.zero		1


	//   ....[113]....
        /*0854*/ 	.word	0x00007160
        /*0858*/ 	.word	0x000000ff
        /*085c*/ 	.word	0x00000040
        /*0860*/ 	.short	0x010a
        /*0862*/ 	.byte	0x2b
	.zero		1


	//   ....[114]....
        /*0864*/ 	.word	0x00007250
        /*0868*/ 	.word	0x0000004a
        /*086c*/ 	.word	0x000000b0
        /*0870*/ 	.short	0x010a
        /*0872*/ 	.byte	0xff
	.zero		1


	//   ....[115]....
        /*0874*/ 	.word	0x00007a20
        /*0878*/ 	.word	0x00000000
        /*087c*/ 	.word	0x00000000
        /*0880*/ 	.short	0x0101
        /*0882*/ 	.byte	0xff
	.zero		1


	//   ....[116]....
        /*0884*/ 	.word	0x00007a30
        /*0888*/ 	.word	0x00000002
        /*088c*/ 	.word	0x00000040
        /*0890*/ 	.short	0x010a
        /*0892*/ 	.byte	0xff
	.zero		1


	//   ....[117]....
        /*0894*/ 	.word	0x00007b10
        /*0898*/ 	.word	0x00000002
        /*089c*/ 	.word	0x00000040
        /*08a0*/ 	.short	0x010a
        /*08a2*/ 	.byte	0xff
	.zero		1


	//   ....[118]....
        /*08a4*/ 	.word	0x00008370
        /*08a8*/ 	.word	0x00000015
        /*08ac*/ 	.word	0x00000000
        /*08b0*/ 	.short	0x0101
        /*08b2*/ 	.byte	0xff
	.zero		1


	//   ....[119]....
        /*08b4*/ 	.word	0x00008390
        /*08b8*/ 	.word	0x00000000
        /*08bc*/ 	.word	0x00000040
        /*08c0*/ 	.short	0x010a
        /*08c2*/ 	.byte	0xff
	.zero		1


	//   ....[120]....
        /*08c4*/ 	.word	0x00008460
        /*08c8*/ 	.word	0x00000000
        /*08cc*/ 	.word	0x00000040
        /*08d0*/ 	.short	0x010a
        /*08d2*/ 	.byte	0xff
	.zero		1


	//   ....[121]....
        /*08d4*/ 	.word	0x00008cd0
        /*08d8*/ 	.word	0x00000015
        /*08dc*/ 	.word	0x00000000
        /*08e0*/ 	.short	0x0101
        /*08e2*/ 	.byte	0xff
	.zero		1


	//   ....[122]....
        /*08e4*/ 	.word	0x00008cf0
        /*08e8*/ 	.word	0x00000000
        /*08ec*/ 	.word	0x00000040
        /*08f0*/ 	.short	0x010a
        /*08f2*/ 	.byte	0xff
	.zero		1


	//   ....[123]....
        /*08f4*/ 	.word	0x00008dc0
        /*08f8*/ 	.word	0x00000000
        /*08fc*/ 	.word	0x00000040
        /*0900*/ 	.short	0x010a
        /*0902*/ 	.byte	0xff
	.zero		1


	//   ....[124]....
        /*0904*/ 	.word	0x00009660
        /*0908*/ 	.word	0x00000015
        /*090c*/ 	.word	0x00000000
        /*0910*/ 	.short	0x0101
        /*0912*/ 	.byte	0xff
	.zero		1


	//   ....[125]....
        /*0914*/ 	.word	0x00009680
        /*0918*/ 	.word	0x00000000
        /*091c*/ 	.word	0x00000040
        /*0920*/ 	.short	0x010a
        /*0922*/ 	.byte	0xff
	.zero		1


	//   ....[126]....
        /*0924*/ 	.word	0x00009750
        /*0928*/ 	.word	0x00000000
        /*092c*/ 	.word	0x00000040
        /*0930*/ 	.short	0x010a
        /*0932*/ 	.byte	0xff
	.zero		1


	//   ....[127]....
        /*0934*/ 	.word	0x0000a030
        /*0938*/ 	.word	0x00000015
        /*093c*/ 	.word	0x00000000
        /*0940*/ 	.short	0x0101
        /*0942*/ 	.byte	0xff
	.zero		1


	//   ....[128]....
        /*0944*/ 	.word	0x0000a050
        /*0948*/ 	.word	0x00000000
        /*094c*/ 	.word	0x00000040
        /*0950*/ 	.short	0x010a
        /*0952*/ 	.byte	0xff
	.zero		1


	//   ....[129]....
        /*0954*/ 	.word	0x0000a120
        /*0958*/ 	.word	0x00000000
        /*095c*/ 	.word	0x00000040
        /*0960*/ 	.short	0x010a
        /*0962*/ 	.byte	0xff
	.zero		1


	//   ....[130]....
        /*0964*/ 	.word	0x0000a9d0
        /*0968*/ 	.word	0x00000015
        /*096c*/ 	.word	0x00000000
        /*0970*/ 	.short	0x0101
        /*0972*/ 	.byte	0xff
	.zero		1


	//   ....[131]....
        /*0974*/ 	.word	0x0000a9f0
        /*0978*/ 	.word	0x00000000
        /*097c*/ 	.word	0x00000040
        /*0980*/ 	.short	0x010a
        /*0982*/ 	.byte	0xff
	.zero		1


	//   ....[132]....
        /*0984*/ 	.word	0x0000aac0
        /*0988*/ 	.word	0x00000000
        /*098c*/ 	.word	0x00000040
        /*0990*/ 	.short	0x010a
        /*0992*/ 	.byte	0xff
	.zero		1


	//   ....[133]....
        /*0994*/ 	.word	0x0000b370
        /*0998*/ 	.word	0x00000015
        /*099c*/ 	.word	0x00000000
        /*09a0*/ 	.short	0x0101
        /*09a2*/ 	.byte	0xff
	.zero		1


	//   ....[134]....
        /*09a4*/ 	.word	0x0000b390
        /*09a8*/ 	.word	0x00000000
        /*09ac*/ 	.word	0x00000040
        /*09b0*/ 	.short	0x010a
        /*09b2*/ 	.byte	0xff
	.zero		1


	//   ....[135]....
        /*09b4*/ 	.word	0x0000b460
        /*09b8*/ 	.word	0x00000000
        /*09bc*/ 	.word	0x00000040
        /*09c0*/ 	.short	0x010a
        /*09c2*/ 	.byte	0xff
	.zero		1


	//   ....[136]....
        /*09c4*/ 	.word	0x0000b770
        /*09c8*/ 	.word	0x0000004a
        /*09cc*/ 	.word	0x00000000
        /*09d0*/ 	.short	0x0101
        /*09d2*/ 	.byte	0xff
	.zero		1


	//   ....[137]....
        /*09d4*/ 	.word	0x0000bd10
        /*09d8*/ 	.word	0x00000000
        /*09dc*/ 	.word	0x00000000
        /*09e0*/ 	.short	0x0101
        /*09e2*/ 	.byte	0xff
	.zero		1


	//   ....[138]....
        /*09e4*/ 	.word	0x0000bfd0
        /*09e8*/ 	.word	0x000000ff
        /*09ec*/ 	.word	0x00000000
        /*09f0*/ 	.short	0x0101
        /*09f2*/ 	.byte	0x06
	.zero		1


	//   ....[139]....
        /*09f4*/ 	.word	0x0000bff0
        /*09f8*/ 	.word	0x00000000
        /*09fc*/ 	.word	0x00000100
        /*0a00*/ 	.short	0x010a
        /*0a02*/ 	.byte	0xff
	.zero		1


	//   ....[140]....
        /*0a04*/ 	.word	0x0000c050
        /*0a08*/ 	.word	0x00000000
        /*0a0c*/ 	.word	0x00000020
        /*0a10*/ 	.short	0x010a
        /*0a12*/ 	.byte	0xff
	.zero		1


	//   ....[141]....
        /*0a14*/ 	.word	0x0000c0b0
        /*0a18*/ 	.word	0x00000000
        /*0a1c*/ 	.word	0x00000020
        /*0a20*/ 	.short	0x010a
        /*0a22*/ 	.byte	0xff
	.zero		1


	//   ....[142]....
        /*0a24*/ 	.word	0x0000c100
        /*0a28*/ 	.word	0x00000003
        /*0a2c*/ 	.word	0x00000090
        /*0a30*/ 	.short	0x010a
        /*0a32*/ 	.byte	0xff
	.zero		1


	//   ....[143]....
        /*0a34*/ 	.word	0x0000c160
        /*0a38*/ 	.word	0x00000000
        /*0a3c*/ 	.word	0x00000000
        /*0a40*/ 	.short	0x010a
        /*0a42*/ 	.byte	0xff
	.zero		1


	//   ....[144]....
        /*0a44*/ 	.word	0x0000c1c0
        /*0a48*/ 	.word	0x00000000
        /*0a4c*/ 	.word	0x00000000
        /*0a50*/ 	.short	0x010a
        /*0a52*/ 	.byte	0xff
	.zero		1


	//   ....[145]....
        /*0a54*/ 	.word	0x0000c220
        /*0a58*/ 	.word	0x00000000
        /*0a5c*/ 	.word	0x00000000
        /*0a60*/ 	.short	0x010a
        /*0a62*/ 	.byte	0xff
	.zero		1


	//   ....[146]....
        /*0a64*/ 	.word	0x0000c270
        /*0a68*/ 	.word	0x00000002
        /*0a6c*/ 	.word	0x000000f0
        /*0a70*/ 	.short	0x010a
        /*0a72*/ 	.byte	0xff
	.zero		1


	//   ....[147]....
        /*0a74*/ 	.word	0x0000c2d0
        /*0a78*/ 	.word	0x00000002
        /*0a7c*/ 	.word	0x000000a0
        /*0a80*/ 	.short	0x010a
        /*0a82*/ 	.byte	0xff
	.zero		1


	//   ....[148]....
        /*0a84*/ 	.word	0x0000c320
        /*0a88*/ 	.word	0x00000002
        /*0a8c*/ 	.word	0x00000090
        /*0a90*/ 	.short	0x010a
        /*0a92*/ 	.byte	0xff
	.zero		1


	//   ....[149]....
        /*0a94*/ 	.word	0x0000c380
        /*0a98*/ 	.word	0x00000000
        /*0a9c*/ 	.word	0x000000a0
        /*0aa0*/ 	.short	0x010a
        /*0aa2*/ 	.byte	0xff
	.zero		1


	//   ....[150]....
        /*0aa4*/ 	.word	0x0000c3e0
        /*0aa8*/ 	.word	0x00000005
        /*0aac*/ 	.word	0x00000008
        /*0ab0*/ 	.short	0x010a
        /*0ab2*/ 	.byte	0xff
	.zero		1


	//   ....[151]....
        /*0ab4*/ 	.word	0x0000c4d0
        /*0ab8*/ 	.word	0x00000000
        /*0abc*/ 	.word	0x00000008
        /*0ac0*/ 	.short	0x010a
        /*0ac2*/ 	.byte	0xff
	.zero		1


	//   ....[152]....
        /*0ac4*/ 	.word	0x0000c520
        /*0ac8*/ 	.word	0x00000000
        /*0acc*/ 	.word	0x00000090
        /*0ad0*/ 	.short	0x010a
        /*0ad2*/ 	.byte	0xff
	.zero		1


	//   ....[153]....
        /*0ad4*/ 	.word	0x0000c580
        /*0ad8*/ 	.word	0x00000000
        /*0adc*/ 	.word	0x000000d0
        /*0ae0*/ 	.short	0x010a
        /*0ae2*/ 	.byte	0xff
	.zero		1


	//   ....[154]....
        /*0ae4*/ 	.word	0x0000c5e0
        /*0ae8*/ 	.word	0x00000000
        /*0aec*/ 	.word	0x00000000
        /*0af0*/ 	.short	0x010a
        /*0af2*/ 	.byte	0xff
	.zero		1


	//   ....[155]....
        /*0af4*/ 	.word	0x0000c640
        /*0af8*/ 	.word	0x00000000
        /*0afc*/ 	.word	0x00000000
        /*0b00*/ 	.short	0x010a
        /*0b02*/ 	.byte	0xff
	.zero		1


	//   ....[156]....
        /*0b04*/ 	.word	0x0000c6a0
        /*0b08*/ 	.word	0x00000000
        /*0b0c*/ 	.word	0x00000000
        /*0b10*/ 	.short	0x010a
        /*0b12*/ 	.byte	0xff
	.zero		1


	//   ....[157]....
        /*0b14*/ 	.word	0x0000c700
        /*0b18*/ 	.word	0x00000000
        /*0b1c*/ 	.word	0x00000000
        /*0b20*/ 	.short	0x010a
        /*0b22*/ 	.byte	0xff
	.zero		1


	//   ....[158]....
        /*0b24*/ 	.word	0x0000c760
        /*0b28*/ 	.word	0x00000000
        /*0b2c*/ 	.word	0x00000110
        /*0b30*/ 	.short	0x010a
        /*0b32*/ 	.byte	0xff
	.zero		1


	//   ....[159]....
        /*0b34*/ 	.word	0x0000c7b0
        /*0b38*/ 	.word	0x0000000c
        /*0b3c*/ 	.word	0x00000090
        /*0b40*/ 	.short	0x010a
        /*0b42*/ 	.byte	0xff
	.zero		1


	//   ....[160]....
        /*0b44*/ 	.word	0x0000c810
        /*0b48*/ 	.word	0x00000000
        /*0b4c*/ 	.word	0x00000088
        /*0b50*/ 	.short	0x010a
        /*0b52*/ 	.byte	0xff
	.zero		1


	//   ....[161]....
        /*0b54*/ 	.word	0x0000c870
        /*0b58*/ 	.word	0x00000000
        /*0b5c*/ 	.word	0x00000060
        /*0b60*/ 	.short	0x010a
        /*0b62*/ 	.byte	0xff
	.zero		1


	//   ....[162]....
        /*0b64*/ 	.word	0x0000c8d0
        /*0b68*/ 	.word	0x00000000
        /*0b6c*/ 	.word	0x00000068
        /*0b70*/ 	.short	0x010a
        /*0b72*/ 	.byte	0xff
	.zero		1


	//   ....[163]....
        /*0b74*/ 	.word	0x0000c930
        /*0b78*/ 	.word	0x00000000
        /*0b7c*/ 	.word	0x00000070
        /*0b80*/ 	.short	0x010a
        /*0b82*/ 	.byte	0xff
	.zero		1


	//   ....[164]....
        /*0b84*/ 	.word	0x0000c990
        /*0b88*/ 	.word	0x00000000
        /*0b8c*/ 	.word	0x00000078
        /*0b90*/ 	.short	0x010a
        /*0b92*/ 	.byte	0xff
	.zero		1


	//   ....[165]....
        /*0b94*/ 	.word	0x0000c9f0
        /*0b98*/ 	.word	0x00000000
        /*0b9c*/ 	.word	0x00000060
        /*0ba0*/ 	.short	0x010a
        /*0ba2*/ 	.byte	0xff
	.zero		1


	//   ....[166]....
        /*0ba4*/ 	.word	0x0000ca50
        /*0ba8*/ 	.word	0x00000000
        /*0bac*/ 	.word	0x00000068
        /*0bb0*/ 	.short	0x010a
        /*0bb2*/ 	.byte	0xff
	.zero		1


	//   ....[167]....
        /*0bb4*/ 	.word	0x0000cab0
        /*0bb8*/ 	.word	0x00000000
        /*0bbc*/ 	.word	0x00000070
        /*0bc0*/ 	.short	0x010a
        /*0bc2*/ 	.byte	0xff
	.zero		1


	//   ....[168]....
        /*0bc4*/ 	.word	0x0000cb10
        /*0bc8*/ 	.word	0x00000000
        /*0bcc*/ 	.word	0x00000078
        /*0bd0*/ 	.short	0x010a
        /*0bd2*/ 	.byte	0xff
	.zero		1


	//   ....[169]....
        /*0bd4*/ 	.word	0x0000cb70
        /*0bd8*/ 	.word	0x00000000
        /*0bdc*/ 	.word	0x00000060
        /*0be0*/ 	.short	0x010a
        /*0be2*/ 	.byte	0xff
	.zero		1


	//   ....[170]....
        /*0be4*/ 	.word	0x0000cbd0
        /*0be8*/ 	.word	0x00000000
        /*0bec*/ 	.word	0x00000068
        /*0bf0*/ 	.short	0x010a
        /*0bf2*/ 	.byte	0xff
	.zero		1


	//   ....[171]....
        /*0bf4*/ 	.word	0x0000cc30
        /*0bf8*/ 	.word	0x00000002
        /*0bfc*/ 	.word	0x00000070
        /*0c00*/ 	.short	0x010a
        /*0c02*/ 	.byte	0xff
	.zero		1


	//   ....[172]....
        /*0c04*/ 	.word	0x0000cc80
        /*0c08*/ 	.word	0x00000000
        /*0c0c*/ 	.word	0x00000090
        /*0c10*/ 	.short	0x010a
        /*0c12*/ 	.byte	0xff
	.zero		1


	//   ....[173]....
        /*0c14*/ 	.word	0x0000cce0
        /*0c18*/ 	.word	0x00000002
        /*0c1c*/ 	.word	0x00000040
        /*0c20*/ 	.short	0x010a
        /*0c22*/ 	.byte	0xff
	.zero		1


	//   ....[174]....
        /*0c24*/ 	.word	0x0000cd30
        /*0c28*/ 	.word	0x0000004a
        /*0c2c*/ 	.word	0x000000b0
        /*0c30*/ 	.short	0x010a
        /*0c32*/ 	.byte	0xff
	.zero		1


	//   ....[175]....
        /*0c34*/ 	.word	0x0000cd80
        /*0c38*/ 	.word	0x00000002
        /*0c3c*/ 	.word	0x00000040
        /*0c40*/ 	.short	0x010a
        /*0c42*/ 	.byte	0xff
	.zero		1


	//   ....[176]....
        /*0c44*/ 	.word	0x0000cdd0
        /*0c48*/ 	.word	0x00000000
        /*0c4c*/ 	.word	0x00000040
        /*0c50*/ 	.short	0x010a
        /*0c52*/ 	.byte	0xff
	.zero		1


	//   ....[177]....
        /*0c54*/ 	.word	0x0000ce20
        /*0c58*/ 	.word	0x00000000
        /*0c5c*/ 	.word	0x00000040
        /*0c60*/ 	.short	0x010a
        /*0c62*/ 	.byte	0xff
	.zero		1


	//   ....[178]....
        /*0c64*/ 	.word	0x0000ce70
        /*0c68*/ 	.word	0x00000000
        /*0c6c*/ 	.word	0x00000040
        /*0c70*/ 	.short	0x010a
        /*0c72*/ 	.byte	0xff
	.zero		1


	//   ....[179]....
        /*0c74*/ 	.word	0x0000cec0
        /*0c78*/ 	.word	0x00000000
        /*0c7c*/ 	.word	0x00000040
        /*0c80*/ 	.short	0x010a
        /*0c82*/ 	.byte	0xff
	.zero		1


	//   ....[180]....
        /*0c84*/ 	.word	0x0000cf10
        /*0c88*/ 	.word	0x00000000
        /*0c8c*/ 	.word	0x00000040
        /*0c90*/ 	.short	0x010a
        /*0c92*/ 	.byte	0xff
	.zero		1


	//   ....[181]....
        /*0c94*/ 	.word	0x0000cf60
        /*0c98*/ 	.word	0x00000000
        /*0c9c*/ 	.word	0x00000040
        /*0ca0*/ 	.short	0x010a
        /*0ca2*/ 	.byte	0xff
	.zero		1


	//----- nvinfo : EIATTR_NUM_MBARRIERS
	.align		4
.L_47:
        /*0ca4*/ 	.byte	0x03, 0x38
        /*0ca6*/ 	.short	0x0023


	//----- nvinfo : EIATTR_EXIT_INSTR_OFFSETS
	.align		4
        /*0ca8*/ 	.byte	0x04, 0x1c
        /*0caa*/ 	.short	(.L_49 - .L_48)


	//   ....[0]....
.L_48:
        /*0cac*/ 	.word	0x00002f20


	//   ....[1]....
        /*0cb0*/ 	.word	0x00003410


	//   ....[2]....
        /*0cb4*/ 	.word	0x00003470


	//   ....[3]....
        /*0cb8*/ 	.word	0x000049b0


	//   ....[4]....
        /*0cbc*/ 	.word	0x000060d0


	//   ....[5]....
        /*0cc0*/ 	.word	0x00006110


	//   ....[6]....
        /*0cc4*/ 	.word	0x0000bed0


	//   ....[7]....
        /*0cc8*/ 	.word	0x0000bf40


	//   ....[8]....
        /*0ccc*/ 	.word	0x0000bf70


	//   ....[9]....
        /*0cd0*/ 	.word	0x0000bfe0


	//----- nvinfo : EIATTR_MAX_THREADS
	.align		4
.L_49:
        /*0cd4*/ 	.byte	0x04, 0x05
        /*0cd6*/ 	.short	(.L_51 - .L_50)
.L_50:
        /*0cd8*/ 	.word	0x00000100
        /*0cdc*/ 	.word	0x00000001
        /*0ce0*/ 	.word	0x00000001


	//----- nvinfo : EIATTR_CRS_STACK_SIZE
	.align		4
.L_51:
        /*0ce4*/ 	.byte	0x04, 0x1e
        /*0ce6*/ 	.short	(.L_53 - .L_52)
.L_52:
        /*0ce8*/ 	.word	0x00000000


	//----- nvinfo : EIATTR_CBANK_PARAM_SIZE
	.align		4
.L_53:
        /*0cec*/ 	.byte	0x03, 0x19
        /*0cee*/ 	.short	0x0800


	//----- nvinfo : EIATTR_PARAM_CBANK
	.align		4
        /*0cf0*/ 	.byte	0x04, 0x0a
        /*0cf2*/ 	.short	(.L_55 - .L_54)
	.align		4
.L_54:
        /*0cf4*/ 	.word	index@(.nv.constant0._ZN7cutlass13device_kernelINS_4gemm6kernel13GemmUniversalIN4cute5tupleIJiiiiEEENS1_10collective13CollectiveMmaINS1_35MainloopSm100TmaUmmaWarpSpecializedILi4ELi2ELi4ENS5_IJNS4_1CILi4EEENSA_ILi2EEENSA_ILi1EEEEEEEENS5_IJNSA_ILi256EEENSA_ILi128EEENSA_ILi64EEEEEENS_10tfloat32_tENS5_IJlSD_lEEESK_SL_NS4_8TiledMMAINS4_8MMA_AtomIJNS4_23SM100_MMA_TF32_2x1SM_SSISK_SK_fLi256ELi128ELNS4_4UMMA5MajorE0ELSQ_0ELNSP_7ScaleInE0ELSR_0EEEEEENS4_6LayoutINS5_IJSD_SD_SD_EEENS5_IJNSA_ILi0EEESW_SW_EEEEENS5_IJNS4_10UnderscoreESZ_SZ_EEEEENS4_28SM100_TMA_2SM_LOAD_MULTICASTENS4_14ComposedLayoutINS4_7SwizzleILi3ELi4ELi3EEENS4_18smem_ptr_flag_bitsILi32EEENSU_INS5_IJNSA_ILi8EEENSA_ILi32EEEEEENS5_IJS19_SD_EEEEEEEvNS4_8identityES12_S1D_vS1E_EENS_8epilogue10collective18CollectiveEpilogueINS1G_23Sm100TmaWarpSpecializedILi4ELi2ELi16ELb1ELb0EEEJNS5_IJSH_SH_SI_EEENS5_IJNSU_ISH_SD_EENSU_INSA_ILi16EEESD_EEEEESK_SL_SK_SL_NS1G_6fusion15FusionCallbacksIS1K_NS1Q_17LinearCombinationISK_fSK_fLNS_15FloatRoundStyleE2EEES1L_S1P_JEEENS4_5SM1004TMEM4LOAD26SM100_TMEM_LOAD_32dp32b16xENS4_13SM90_TMA_LOADENS13_INS14_ILi2ELi4ELi3EEES17_NSU_INS5_IJS18_S1N_EEENS5_IJS1N_SD_EEEEEEENS4_39AutoVectorizingCopyWithAssumedAlignmentILi128EEENS4_14SM90_TMA_STOREES25_S27_S27_EEEvvEEEEvNT_6ParamsE)
        /*0cf8*/ 	.short	0x0380
        /*0cfa*/ 	.short	0x0800


	//----- nvinfo : EIATTR_SW_WAR
	.align		4
.L_55:
        /*0cfc*/ 	.byte	0x04, 0x36
        /*0cfe*/ 	.short	(.L_57 - .L_56)
.L_56:
        /*0d00*/ 	.word	0x00000008
.L_57:


//--------------------- .nv.callgraph             --------------------------
	.section	.nv.callgraph,"",@"SHT_CUDA_CALLGRAPH"
	.align	4
	.sectionentsize	8
	.align		4
        /*0000*/ 	.word	0x00000000
	.align		4
        /*0004*/ 	.word	0xffffffff
	.align		4
        /*0008*/ 	.word	index@(_ZN7cutlass13device_kernelINS_4gemm6kernel13GemmUniversalIN4cute5tupleIJiiiiEEENS1_10collective13CollectiveMmaINS1_35MainloopSm100TmaUmmaWarpSpecializedILi4ELi2ELi4ENS5_IJNS4_1CILi4EEENSA_ILi2EEENSA_ILi1EEEEEEEENS5_IJNSA_ILi256EEENSA_ILi128EEENSA_ILi64EEEEEENS_10tfloat32_tENS5_IJlSD_lEEESK_SL_NS4_8TiledMMAINS4_8MMA_AtomIJNS4_23SM100_MMA_TF32_2x1SM_SSISK_SK_fLi256ELi128ELNS4_4UMMA5MajorE0ELSQ_0ELNSP_7ScaleInE0ELSR_0EEEEEENS4_6LayoutINS5_IJSD_SD_SD_EEENS5_IJNSA_ILi0EEESW_SW_EEEEENS5_IJNS4_10UnderscoreESZ_SZ_EEEEENS4_28SM100_TMA_2SM_LOAD_MULTICASTENS4_14ComposedLayoutINS4_7SwizzleILi3ELi4ELi3EEENS4_18smem_ptr_flag_bitsILi32EEENSU_INS5_IJNSA_ILi8EEENSA_ILi32EEEEEENS5_IJS19_SD_EEEEEEEvNS4_8identityES12_S1D_vS1E_EENS_8epilogue10collective18CollectiveEpilogueINS1G_23Sm100TmaWarpSpecializedILi4ELi2ELi16ELb1ELb0EEEJNS5_IJSH_SH_SI_EEENS5_IJNSU_ISH_SD_EENSU_INSA_ILi16EEESD_EEEEESK_SL_SK_SL_NS1G_6fusion15FusionCallbacksIS1K_NS1Q_17LinearCombinationISK_fSK_fLNS_15FloatRoundStyleE2EEES1L_S1P_JEEENS4_5SM1004TMEM4LOAD26SM100_TMEM_LOAD_32dp32b16xENS4_13SM90_TMA_LOADENS13_INS14_ILi2ELi4ELi3EEES17_NSU_INS5_IJS18_S1N_EEENS5_IJS1N_SD_EEEEEEENS4_39AutoVectorizingCopyWithAssumedAlignmentILi128EEENS4_14SM90_TMA_STOREES25_S27_S27_EEEvvEEEEvNT_6ParamsE)
	.align		4
        /*000c*/ 	.word	index@(__assertfail)
	.align		4
        /*0010*/ 	.word	0x00000000
	.align		4
        /*0014*/ 	.word	0xfffffffe
	.align		4
        /*0018*/ 	.word	0x00000000
	.align		4
        /*001c*/ 	.word	0xfffffffd
	.align		4
        /*0020*/ 	.word	0x00000000
	.align		4
        /*0024*/ 	.word	0xfffffffc


//--------------------- .nv.constant4             --------------------------
	.section	.nv.constant4,"a",@progbits
	.align	8
	.align		8
.nv.constant4:
        /*0000*/ 	.dword	__assertfail
	.align		8
        /*0008*/ 	.dword	__unnamed_1
	.align		8
        /*0010*/ 	.dword	__unnamed_2
	.align		8
        /*0018*/ 	.dword	_ZN40_INTERNAL_55133dad_4_k_cu_e65e09b9_287644cuda3std3__45__cpo5beginE
	.align		8
        /*0020*/ 	.dword	_ZN40_INTERNAL_55133dad_4_k_cu_e65e09b9_287644cuda3std3__45__cpo3endE
	.align		8
        /*0028*/ 	.dword	_ZN40_INTERNAL_55133dad_4_k_cu_e65e09b9_287644cuda3std3__45__cpo6cbeginE
	.align		8
        /*0030*/ 	.dword	_ZN40_INTERNAL_55133dad_4_k_cu_e65e09b9_287644cuda3std3__45__cpo4cendE
	.align		8
        /*0038*/ 	.dword	_ZN40_INTERNAL_55133dad_4_k_cu_e65e09b9_287644cuda3std3__442_GLOBAL__N__55133dad_4_k_cu_e65e09b9_287646ignoreE
	.align		8
        /*0040*/ 	.dword	_ZN40_INTERNAL_55133dad_4_k_cu_e65e09b9_287644cuda3std3__419piecewise_constructE
	.align		8
        /*0048*/ 	.dword	_ZN40_INTERNAL_55133dad_4_k_cu_e65e09b9_287644cuda3std3__48in_placeE
	.align		8
        /*0050*/ 	.dword	_ZN40_INTERNAL_55133dad_4_k_cu_e65e09b9_287644cuda3std6ranges3__45__cpo4swapE
	.align		8
        /*0058*/ 	.dword	_ZN40_INTERNAL_55133dad_4_k_cu_e65e09b9_287644cuda3std6ranges3__45__cpo9iter_moveE
	.align		8
        /*0060*/ 	.dword	_ZN40_INTERNAL_55133dad_4_k_cu_e65e09b9_287644cute7productE
	.align		8
        /*0068*/ 	.dword	_ZN40_INTERNAL_55133dad_4_k_cu_e65e09b9_287644cute1_E
	.align		8
        /*0070*/ 	.dword	$str$25
	.align		8
        /*0078*/ 	.dword	$str$26
	.align		8
        /*0080*/ 	.dword	$str$27
	.align		8
        /*0088*/ 	.dword	$str$28


//--------------------- .text._ZN7cutlass13device_kernelINS_4gemm6kernel13GemmUniversalIN4cute5tupleIJiiiiEEENS1_10collective13CollectiveMmaINS1_35MainloopSm100TmaUmmaWarpSpecializedILi4ELi2ELi4ENS5_IJNS4_1CILi4EEENSA_ILi2EEENSA_ILi1EEEEEEEENS5_IJNSA_ILi256EEENSA_ILi128EEENSA_ILi64EEEEEENS_10tfloat32_tENS5_IJlSD_lEEESK_SL_NS4_8TiledMMAINS4_8MMA_AtomIJNS4_23SM100_MMA_TF32_2x1SM_SSISK_SK_fLi256ELi128ELNS4_4UMMA5MajorE0ELSQ_0ELNSP_7ScaleInE0ELSR_0EEEEEENS4_6LayoutINS5_IJSD_SD_SD_EEENS5_IJNSA_ILi0EEESW_SW_EEEEENS5_IJNS4_10UnderscoreESZ_SZ_EEEEENS4_28SM100_TMA_2SM_LOAD_MULTICASTENS4_14ComposedLayoutINS4_7SwizzleILi3ELi4ELi3EEENS4_18smem_ptr_flag_bitsILi32EEENSU_INS5_IJNSA_ILi8EEENSA_ILi32EEEEEENS5_IJS19_SD_EEEEEEEvNS4_8identityES12_S1D_vS1E_EENS_8epilogue10collective18CollectiveEpilogueINS1G_23Sm100TmaWarpSpecializedILi4ELi2ELi16ELb1ELb0EEEJNS5_IJSH_SH_SI_EEENS5_IJNSU_ISH_SD_EENSU_INSA_ILi16EEESD_EEEEESK_SL_SK_SL_NS1G_6fusion15FusionCallbacksIS1K_NS1Q_17LinearCombinationISK_fSK_fLNS_15FloatRoundStyleE2EEES1L_S1P_JEEENS4_5SM1004TMEM4LOAD26SM100_TMEM_LOAD_32dp32b16xENS4_13SM90_TMA_LOADENS13_INS14_ILi2ELi4ELi3EEES17_NSU_INS5_IJS18_S1N_EEENS5_IJS1N_SD_EEEEEEENS4_39AutoVectorizingCopyWithAssumedAlignmentILi128EEENS4_14SM90_TMA_STOREES25_S27_S27_EEEvvEEEEvNT_6ParamsE --------------------------
	.section	.text._ZN7cutlass13device_kernelINS_4gemm6kernel13GemmUniversalIN4cute5tupleIJiiiiEEENS1_10collective13CollectiveMmaINS1_35MainloopSm100TmaUmmaWarpSpecializedILi4ELi2ELi4ENS5_IJNS4_1CILi4EEENSA_ILi2EEENSA_ILi1EEEEEEEENS5_IJNSA_ILi256EEENSA_ILi128EEENSA_ILi64EEEEEENS_10tfloat32_tENS5_IJlSD_lEEESK_SL_NS4_8TiledMMAINS4_8MMA_AtomIJNS4_23SM100_MMA_TF32_2x1SM_SSISK_SK_fLi256ELi128ELNS4_4UMMA5MajorE0ELSQ_0ELNSP_7ScaleInE0ELSR_0EEEEEENS4_6LayoutINS5_IJSD_SD_SD_EEENS5_IJNSA_ILi0EEESW_SW_EEEEENS5_IJNS4_10UnderscoreESZ_SZ_EEEEENS4_28SM100_TMA_2SM_LOAD_MULTICASTENS4_14ComposedLayoutINS4_7SwizzleILi3ELi4ELi3EEENS4_18smem_ptr_flag_bitsILi32EEENSU_INS5_IJNSA_ILi8EEENSA_ILi32EEEEEENS5_IJS19_SD_EEEEEEEvNS4_8identityES12_S1D_vS1E_EENS_8epilogue10collective18CollectiveEpilogueINS1G_23Sm100TmaWarpSpecializedILi4ELi2ELi16ELb1ELb0EEEJNS5_IJSH_SH_SI_EEENS5_IJNSU_ISH_SD_EENSU_INSA_ILi16EEESD_EEEEESK_SL_SK_SL_NS1G_6fusion15FusionCallbacksIS1K_NS1Q_17LinearCombinationISK_fSK_fLNS_15FloatRoundStyleE2EEES1L_S1P_JEEENS4_5SM1004TMEM4LOAD26SM100_TMEM_LOAD_32dp32b16xENS4_13SM90_TMA_LOADENS13_INS14_ILi2ELi4ELi3EEES17_NSU_INS5_IJS18_S1N_EEENS5_IJS1N_SD_EEEEEEENS4_39AutoVectorizingCopyWithAssumedAlignmentILi128EEENS4_14SM90_TMA_STOREES25_S27_S27_EEEvvEEEEvNT_6ParamsE,"ax",@progbits
	.align	128
.text._ZN7cutlass13device_kernelINS_4gemm6kernel13GemmUniversalIN4cute5tupleIJiiiiEEENS1_10collective13CollectiveMmaINS1_35MainloopSm100TmaUmmaWarpSpecializedILi4ELi2ELi4ENS5_IJNS4_1CILi4EEENSA_ILi2EEENSA_ILi1EEEEEEEENS5_IJNSA_ILi256EEENSA_ILi128EEENSA_ILi64EEEEEENS_10tfloat32_tENS5_IJlSD_lEEESK_SL_NS4_8TiledMMAINS4_8MMA_AtomIJNS4_23SM100_MMA_TF32_2x1SM_SSISK_SK_fLi256ELi128ELNS4_4UMMA5MajorE0ELSQ_0ELNSP_7ScaleInE0ELSR_0EEEEEENS4_6LayoutINS5_IJSD_SD_SD_EEENS5_IJNSA_ILi0EEESW_SW_EEEEENS5_IJNS4_10UnderscoreESZ_SZ_EEEEENS4_28SM100_TMA_2SM_LOAD_MULTICASTENS4_14ComposedLayoutINS4_7SwizzleILi3ELi4ELi3EEENS4_18smem_ptr_flag_bitsILi32EEENSU_INS5_IJNSA_ILi8EEENSA_ILi32EEEEEENS5_IJS19_SD_EEEEEEEvNS4_8identityES12_S1D_vS1E_EENS_8epilogue10collective18CollectiveEpilogueINS1G_23Sm100TmaWarpSpecializedILi4ELi2ELi16ELb1ELb0EEEJNS5_IJSH_SH_SI_EEENS5_IJNSU_ISH_SD_EENSU_INSA_ILi16EEESD_EEEEESK_SL_SK_SL_NS1G_6fusion15FusionCallbacksIS1K_NS1Q_17LinearCombinationISK_fSK_fLNS_15FloatRoundStyleE2EEES1L_S1P_JEEENS4_5SM1004TMEM4LOAD26SM100_TMEM_LOAD_32dp32b16xENS4_13SM90_TMA_LOADENS13_INS14_ILi2ELi4ELi3EEES17_NSU_INS5_IJS18_S1N_EEENS5_IJS1N_SD_EEEEEEENS4_39AutoVectorizingCopyWithAssumedAlignmentILi128EEENS4_14SM90_TMA_STOREES25_S27_S27_EEEvvEEEEvNT_6ParamsE:
        .type           _ZN7cutlass13device_kernelINS_4gemm6kernel13GemmUniversalIN4cute5tupleIJiiiiEEENS1_10collective13CollectiveMmaINS1_35MainloopSm100TmaUmmaWarpSpecializedILi4ELi2ELi4ENS5_IJNS4_1CILi4EEENSA_ILi2EEENSA_ILi1EEEEEEEENS5_IJNSA_ILi256EEENSA_ILi128EEENSA_ILi64EEEEEENS_10tfloat32_tENS5_IJlSD_lEEESK_SL_NS4_8TiledMMAINS4_8MMA_AtomIJNS4_23SM100_MMA_TF32_2x1SM_SSISK_SK_fLi256ELi128ELNS4_4UMMA5MajorE0ELSQ_0ELNSP_7ScaleInE0ELSR_0EEEEEENS4_6LayoutINS5_IJSD_SD_SD_EEENS5_IJNSA_ILi0EEESW_SW_EEEEENS5_IJNS4_10UnderscoreESZ_SZ_EEEEENS4_28SM100_TMA_2SM_LOAD_MULTICASTENS4_14ComposedLayoutINS4_7SwizzleILi3ELi4ELi3EEENS4_18smem_ptr_flag_bitsILi32EEENSU_INS5_IJNSA_ILi8EEENSA_ILi32EEEEEENS5_IJS19_SD_EEEEEEEvNS4_8identityES12_S1D_vS1E_EENS_8epilogue10collective18CollectiveEpilogueINS1G_23Sm100TmaWarpSpecializedILi4ELi2ELi16ELb1ELb0EEEJNS5_IJSH_SH_SI_EEENS5_IJNSU_ISH_SD_EENSU_INSA_ILi16EEESD_EEEEESK_SL_SK_SL_NS1G_6fusion15FusionCallbacksIS1K_NS1Q_17LinearCombinationISK_fSK_fLNS_15FloatRoundStyleE2EEES1L_S1P_JEEENS4_5SM1004TMEM4LOAD26SM100_TMEM_LOAD_32dp32b16xENS4_13SM90_TMA_LOADENS13_INS14_ILi2ELi4ELi3EEES17_NSU_INS5_IJS18_S1N_EEENS5_IJS1N_SD_EEEEEEENS4_39AutoVectorizingCopyWithAssumedAlignmentILi128EEENS4_14SM90_TMA_STOREES25_S27_S27_EEEvvEEEEvNT_6ParamsE,@function
        .size           _ZN7cutlass13device_kernelINS_4gemm6kernel13GemmUniversalIN4cute5tupleIJiiiiEEENS1_10collective13CollectiveMmaINS1_35MainloopSm100TmaUmmaWarpSpecializedILi4ELi2ELi4ENS5_IJNS4_1CILi4EEENSA_ILi2EEENSA_ILi1EEEEEEEENS5_IJNSA_ILi256EEENSA_ILi128EEENSA_ILi64EEEEEENS_10tfloat32_tENS5_IJlSD_lEEESK_SL_NS4_8TiledMMAINS4_8MMA_AtomIJNS4_23SM100_MMA_TF32_2x1SM_SSISK_SK_fLi256ELi128ELNS4_4UMMA5MajorE0ELSQ_0ELNSP_7ScaleInE0ELSR_0EEEEEENS4_6LayoutINS5_IJSD_SD_SD_EEENS5_IJNSA_ILi0EEESW_SW_EEEEENS5_IJNS4_10UnderscoreESZ_SZ_EEEEENS4_28SM100_TMA_2SM_LOAD_MULTICASTENS4_14ComposedLayoutINS4_7SwizzleILi3ELi4ELi3EEENS4_18smem_ptr_flag_bitsILi32EEENSU_INS5_IJNSA_ILi8EEENSA_ILi32EEEEEENS5_IJS19_SD_EEEEEEEvNS4_8identityES12_S1D_vS1E_EENS_8epilogue10collective18CollectiveEpilogueINS1G_23Sm100TmaWarpSpecializedILi4ELi2ELi16ELb1ELb0EEEJNS5_IJSH_SH_SI_EEENS5_IJNSU_ISH_SD_EENSU_INSA_ILi16EEESD_EEEEESK_SL_SK_SL_NS1G_6fusion15FusionCallbacksIS1K_NS1Q_17LinearCombinationISK_fSK_fLNS_15FloatRoundStyleE2EEES1L_S1P_JEEENS4_5SM1004TMEM4LOAD26SM100_TMEM_LOAD_32dp32b16xENS4_13SM90_TMA_LOADENS13_INS14_ILi2ELi4ELi3EEES17_NSU_INS5_IJS18_S1N_EEENS5_IJS1N_SD_EEEEEEENS4_39AutoVectorizingCopyWithAssumedAlignmentILi128EEENS4_14SM90_TMA_STOREES25_S27_S27_EEEvvEEEEvNT_6ParamsE,(.L_x_245 - _ZN7cutlass13device_kernelINS_4gemm6kernel13GemmUniversalIN4cute5tupleIJiiiiEEENS1_10collective13CollectiveMmaINS1_35MainloopSm100TmaUmmaWarpSpecializedILi4ELi2ELi4ENS5_IJNS4_1CILi4EEENSA_ILi2EEENSA_ILi1EEEEEEEENS5_IJNSA_ILi256EEENSA_ILi128EEENSA_ILi64EEEEEENS_10tfloat32_tENS5_IJlSD_lEEESK_SL_NS4_8TiledMMAINS4_8MMA_AtomIJNS4_23SM100_MMA_TF32_2x1SM_SSISK_SK_fLi256ELi128ELNS4_4UMMA5MajorE0ELSQ_0ELNSP_7ScaleInE0ELSR_0EEEEEENS4_6LayoutINS5_IJSD_SD_SD_EEENS5_IJNSA_ILi0EEESW_SW_EEEEENS5_IJNS4_10UnderscoreESZ_SZ_EEEEENS4_28SM100_TMA_2SM_LOAD_MULTICASTENS4_14ComposedLayoutINS4_7SwizzleILi3ELi4ELi3EEENS4_18smem_ptr_flag_bitsILi32EEENSU_INS5_IJNSA_ILi8EEENSA_ILi32EEEEEENS5_IJS19_SD_EEEEEEEvNS4_8identityES12_S1D_vS1E_EENS_8epilogue10collective18CollectiveEpilogueINS1G_23Sm100TmaWarpSpecializedILi4ELi2ELi16ELb1ELb0EEEJNS5_IJSH_SH_SI_EEENS5_IJNSU_ISH_SD_EENSU_INSA_ILi16EEESD_EEEEESK_SL_SK_SL_NS1G_6fusion15FusionCallbacksIS1K_NS1Q_17LinearCombinationISK_fSK_fLNS_15FloatRoundStyleE2EEES1L_S1P_JEEENS4_5SM1004TMEM4LOAD26SM100_TMEM_LOAD_32dp32b16xENS4_13SM90_TMA_LOADENS13_INS14_ILi2ELi4ELi3EEES17_NSU_INS5_IJS18_S1N_EEENS5_IJS1N_SD_EEEEEEENS4_39AutoVectorizingCopyWithAssumedAlignmentILi128EEENS4_14SM90_TMA_STOREES25_S27_S27_EEEvvEEEEvNT_6ParamsE)
        .other          _ZN7cutlass13device_kernelINS_4gemm6kernel13GemmUniversalIN4cute5tupleIJiiiiEEENS1_10collective13CollectiveMmaINS1_35MainloopSm100TmaUmmaWarpSpecializedILi4ELi2ELi4ENS5_IJNS4_1CILi4EEENSA_ILi2EEENSA_ILi1EEEEEEEENS5_IJNSA_ILi256EEENSA_ILi128EEENSA_ILi64EEEEEENS_10tfloat32_tENS5_IJlSD_lEEESK_SL_NS4_8TiledMMAINS4_8MMA_AtomIJNS4_23SM100_MMA_TF32_2x1SM_SSISK_SK_fLi256ELi128ELNS4_4UMMA5MajorE0ELSQ_0ELNSP_7ScaleInE0ELSR_0EEEEEENS4_6LayoutINS5_IJSD_SD_SD_EEENS5_IJNSA_ILi0EEESW_SW_EEEEENS5_IJNS4_10UnderscoreESZ_SZ_EEEEENS4_28SM100_TMA_2SM_LOAD_MULTICASTENS4_14ComposedLayoutINS4_7SwizzleILi3ELi4ELi3EEENS4_18smem_ptr_flag_bitsILi32EEENSU_INS5_IJNSA_ILi8EEENSA_ILi32EEEEEENS5_IJS19_SD_EEEEEEEvNS4_8identityES12_S1D_vS1E_EENS_8epilogue10collective18CollectiveEpilogueINS1G_23Sm100TmaWarpSpecializedILi4ELi2ELi16ELb1ELb0EEEJNS5_IJSH_SH_SI_EEENS5_IJNSU_ISH_SD_EENSU_INSA_ILi16EEESD_EEEEESK_SL_SK_SL_NS1G_6fusion15FusionCallbacksIS1K_NS1Q_17LinearCombinationISK_fSK_fLNS_15FloatRoundStyleE2EEES1L_S1P_JEEENS4_5SM1004TMEM4LOAD26SM100_TMEM_LOAD_32dp32b16xENS4_13SM90_TMA_LOADENS13_INS14_ILi2ELi4ELi3EEES17_NSU_INS5_IJS18_S1N_EEENS5_IJS1N_SD_EEEEEEENS4_39AutoVectorizingCopyWithAssumedAlignmentILi128EEENS4_14SM90_TMA_STOREES25_S27_S27_EEEvvEEEEvNT_6ParamsE,@"STO_CUDA_ENTRY STV_DEFAULT"
_ZN7cutlass13device_kernelINS_4gemm6kernel13GemmUniversalIN4cute5tupleIJiiiiEEENS1_10collective13CollectiveMmaINS1_35MainloopSm100TmaUmmaWarpSpecializedILi4ELi2ELi4ENS5_IJNS4_1CILi4EEENSA_ILi2EEENSA_ILi1EEEEEEEENS5_IJNSA_ILi256EEENSA_ILi128EEENSA_ILi64EEEEEENS_10tfloat32_tENS5_IJlSD_lEEESK_SL_NS4_8TiledMMAINS4_8MMA_AtomIJNS4_23SM100_MMA_TF32_2x1SM_SSISK_SK_fLi256ELi128ELNS4_4UMMA5MajorE0ELSQ_0ELNSP_7ScaleInE0ELSR_0EEEEEENS4_6LayoutINS5_IJSD_SD_SD_EEENS5_IJNSA_ILi0EEESW_SW_EEEEENS5_IJNS4_10UnderscoreESZ_SZ_EEEEENS4_28SM100_TMA_2SM_LOAD_MULTICASTENS4_14ComposedLayoutINS4_7SwizzleILi3ELi4ELi3EEENS4_18smem_ptr_flag_bitsILi32EEENSU_INS5_IJNSA_ILi8EEENSA_ILi32EEEEEENS5_IJS19_SD_EEEEEEEvNS4_8identityES12_S1D_vS1E_EENS_8epilogue10collective18CollectiveEpilogueINS1G_23Sm100TmaWarpSpecializedILi4ELi2ELi16ELb1ELb0EEEJNS5_IJSH_SH_SI_EEENS5_IJNSU_ISH_SD_EENSU_INSA_ILi16EEESD_EEEEESK_SL_SK_SL_NS1G_6fusion15FusionCallbacksIS1K_NS1Q_17LinearCombinationISK_fSK_fLNS_15FloatRoundStyleE2EEES1L_S1P_JEEENS4_5SM1004TMEM4LOAD26SM100_TMEM_LOAD_32dp32b16xENS4_13SM90_TMA_LOADENS13_INS14_ILi2ELi4ELi3EEES17_NSU_INS5_IJS18_S1N_EEENS5_IJS1N_SD_EEEEEEENS4_39AutoVectorizingCopyWithAssumedAlignmentILi128EEENS4_14SM90_TMA_STOREES25_S27_S27_EEEvvEEEEvNT_6ParamsE:
[----:B------:R-:W1:Y:S01]  /*0000*/  LDC R1, c[0x0][0x37c] ;  /* 0x0000df00ff017b82 */ /* 0x000e620000000800 */
[----:B------:R-:W2:Y:S01]  /*0010*/  S2R R69, SR_TID.X ;  /* 0x0000000000457919 */ /* 0x000ea20000002100 */
[----:B------:R-:W3:Y:S06]  /*0020*/  LDCU.64 UR8, c[0x0][0x890] ;  /* 0x00011200ff0877ac */ /* 0x000eec0008000a00 */
[----:B------:R-:W4:Y:S01]  /*0030*/  S2UR UR52, SR_CgaCtaId ;  /* 0x00000000003479c3 */ /* 0x000f220000008800 */
[----:B------:R-:W-:Y:S02]  /*0040*/  PRMT R56, RZ, 0x7610, R56 ;  /* 0x00007610ff387816 */ /* 0x000fe40000000038 */
[----:B------:R-:W-:-:S02]  /*0050*/  ELECT P0, URZ, PT ;  /* 0x0000000000ff782f */ /* 0x000fc40003800000 */
[----:B---3--:R-:W-:-:S04]  /*0060*/  ISETP.NE.U32.AND P1, PT, RZ, UR8, PT ;  /* 0x00000008ff007c0c */ /* 0x008fc8000bf25070 */
[----:B------:R-:W-:Y:S01]  /*0070*/  ISETP.NE.AND.EX P2, PT, RZ, UR9, PT, P1 ;  /* 0x00000009ff007c0c */ /* 0x000fe2000bf45310 */
[----:B----4-:R-:W-:Y:S02]  /*0080*/  ULOP3.LUT UR68, UR52, 0x1, URZ, 0xc0, !UPT ;  /* 0x0000000134447892 */ /* 0x010fe4000f8ec0ff */
[----:B------:R-:W-:Y:S01]  /*0090*/  ULOP3.LUT UR69, UR52, 0x1, URZ, 0x3c, !UPT ;  /* 0x0000000134457892 */ /* 0x000fe2000f8e3cff */
[----:B--2---:R-:W-:-:S05]  /*00a0*/  SHF.R.U32.HI R57, RZ, 0x5, R69 ;  /* 0x00000005ff397819 */ /* 0x004fca0000011645 */
[----:B------:R-:W2:Y:S02]  /*00b0*/  SHFL.IDX PT, R0, R57, RZ, 0x1f ;  /* 0x00001fff39007589 */ /* 0x000ea400000e0000 */
[----:B--2---:R-:W-:Y:S02]  /*00c0*/  R2UR UR21, R0 ;  /* 0x00000000001572ca */ /* 0x004fe400000e0000 */
[----:B-1----:R-:W-:Y:S05]  /*00d0*/  @P2 BRA `(.L_x_0) ;  /* 0x0000000000302947 */ /* 0x002fea0003800000 */
[----:B------:R-:W1:Y:S02]  /*00e0*/  LDCU.64 UR4, c[0x0][0x888] ;  /* 0x00011100ff0477ac */ /* 0x000e640008000a00 */
[----:B-1----:R-:W-:-:S04]  /*00f0*/  UISETP.NE.U32.AND UP0, UPT, UR4, URZ, UPT ;  /* 0x000000ff0400728c */ /* 0x002fc8000bf05070 */
[----:B------:R-:W-:-:S09]  /*0100*/  UISETP.NE.AND.EX UP0, UPT, UR5, URZ, UPT, UP0 ;  /* 0x000000ff0500728c */ /* 0x000fd2000bf05300 */
[----:B------:R-:W-:Y:S05]  /*0110*/  BRA.U !UP0, `(.L_x_1) ;  /* 0x0000000108147547 */ /* 0x000fea000b800000 */
[----:B------:R-:W1:Y:S01]  /*0120*/  LDC.64 R2, c[0x0][0x888] ;  /* 0x00022200ff027b82 */ /* 0x000e620000000a00 */
[----:B------:R-:W1:Y:S02]  /*0130*/  LDCU.64 UR4, c[0x0][0x358] ;  /* 0x00006b00ff0477ac */ /* 0x000e640008000a00 */
[----:B-1----:R1:W5:Y:S01]  /*0140*/  LDG.E R27, desc[UR4][R2.64] ;  /* 0x00000004021b7981 */ /* 0x002362000c1e1900 */
[----:B------:R-:W-:Y:S01]  /*0150*/  HFMA2 R56, -RZ, RZ, 0, 5.9604644775390625e-08 ;  /* 0x00000001ff387431 */ /* 0x000fe200000001ff */
[----:B------:R-:W-:Y:S05]  /*0160*/  BRA `(.L_x_0) ;  /* 0x00000000000c7947 */ /* 0x000fea0003800000 */
.L_x_1:
[----:B------:R-:W1:Y:S01]  /*0170*/  LDCU UR4, c[0x0][0x880] ;  /* 0x00011000ff0477ac */ /* 0x000e620008000800 */
[----:B------:R-:W-:Y:S01]  /*0180*/  HFMA2 R56, -RZ, RZ, 0, 5.9604644775390625e-08 ;  /* 0x00000001ff387431 */ /* 0x000fe200000001ff */
[----:B-1----:R-:W-:-:S07]  /*0190*/  MOV R27, UR4 ;  /* 0x00000004001b7c02 */ /* 0x002fce0008000f00 */
.L_x_0:
[----:B------:R-:W2:Y:S02]  /*01a0*/  LDCU.64 UR4, c[0x0][0x8b0] ;  /* 0x00011600ff0477ac */ /* 0x000ea40008000a00 */
[----:B--2---:R-:W-:-:S04]  /*01b0*/  UISETP.NE.U32.AND UP0, UPT, UR4, URZ, UPT ;  /* 0x000000ff0400728c */ /* 0x004fc8000bf05070 */
[----:B------:R-:W-:-:S09]  /*01c0*/  UISETP.NE.AND.EX UP0, UPT, UR5, URZ, UPT, UP0 ;  /* 0x000000ff0500728c */ /* 0x000fd2000bf05300 */
[----:B------:R-:W-:Y:S05]  /*01d0*/  BRA.U UP0, `(.L_x_2) ;  /* 0x0000000100287547 */ /* 0x000fea000b800000 */
[----:B------:R-:W2:Y:S02]  /*01e0*/  LDCU.64 UR4, c[0x0][0x8a8] ;  /* 0x00011500ff0477ac */ /* 0x000ea40008000a00 */
[----:B--2---:R-:W-:-:S04]  /*01f0*/  UISETP.NE.U32.AND UP0, UPT, UR4, URZ, UPT ;  /* 0x000000ff0400728c */ /* 0x004fc8000bf05070 */
[----:B------:R-:W-:-:S09]  /*0200*/  UISETP.NE.AND.EX UP0, UPT, UR5, URZ, UPT, UP0 ;  /* 0x000000ff0500728c */ /* 0x000fd2000bf05300 */
[----:B------:R-:W-:Y:S05]  /*0210*/  BRA.U !UP0, `(.L_x_3) ;  /* 0x0000000108107547 */ /* 0x000fea000b800000 */
[----:B------:R-:W2:Y:S01]  /*0220*/  LDC.64 R24, c[0x0][0x8a8] ;  /* 0x00022a00ff187b82 */ /* 0x000ea20000000a00 */
[----:B------:R-:W2:Y:S02]  /*0230*/  LDCU.64 UR4, c[0x0][0x358] ;  /* 0x00006b00ff0477ac */ /* 0x000ea40008000a00 */
[----:B--2---:R2:W5:Y:S01]  /*0240*/  LDG.E R24, desc[UR4][R24.64] ;  /* 0x0000000418187981 */ /* 0x004562000c1e1900 */
[----:B------:R-:W-:Y:S05]  /*0250*/  BRA `(.L_x_2) ;  /* 0x0000000000087947 */ /* 0x000fea0003800000 */
.L_x_3:
[----:B------:R-:W2:Y:S02]  /*0260*/  LDCU UR4, c[0x0][0x8a0] ;  /* 0x00011400ff0477ac */ /* 0x000ea40008000800 */
[----:B--2---:R-:W-:Y:S02]  /*0270*/  MOV R24, UR4 ;  /* 0x0000000400187c02 */ /* 0x004fe40008000f00 */
.L_x_2:
[----:B------:R-:W-:Y:S01]  /*0280*/  IMAD.U32 R0, RZ, RZ, UR21 ;  /* 0x00000015ff007e24 */ /* 0x000fe2000f8e00ff */
[----:B------:R-:W-:Y:S04]  /*0290*/  BSSY.RECONVERGENT B0, `(.L_x_4) ;  /* 0x000000c000007945 */ /* 0x000fe80003800200 */
[C---:B------:R-:W-:Y:S02]  /*02a0*/  ISETP.NE.OR P3, PT, R0.reuse, 0x1, !P0 ;  /* 0x000000010000780c */ /* 0x040fe40004765670 */
[----:B------:R-:W-:-:S11]  /*02b0*/  ISETP.NE.OR P2, PT, R0, 0x3, !P0 ;  /* 0x000000030000780c */ /* 0x000fd60004745670 */
[----:B------:R-:W-:Y:S05]  /*02c0*/  @P3 BRA `(.L_x_5) ;  /* 0x0000000000203947 */ /* 0x000fea0003800000 */
[----:B------:R-:W3:Y:S02]  /*02d0*/  LDCU.64 UR4, c[0x0][0x348] ;  /* 0x00006900ff0477ac */ /* 0x000ee40008000a00 */
[----:B---3--:R-:W-:Y:S02]  /*02e0*/  UIADD3 UR6, UP1, UPT, UR4, 0x80, URZ ;  /* 0x0000008004067890 */ /* 0x008fe4000ff3e0ff */
[----:B------:R-:W-:Y:S02]  /*02f0*/  UIADD3 UR4, UP0, UPT, UR4, 0x180, URZ ;  /* 0x0000018004047890 */ /* 0x000fe4000ff1e0ff */
[----:B------:R-:W-:Y:S02]  /*0300*/  UIADD3.X UR7, UPT, UPT, URZ, UR5, URZ, UP1, !UPT ;  /* 0x00000005ff077290 */ /* 0x000fe40008ffe4ff */
[----:B------:R-:W-:-:S07]  /*0310*/  UIADD3.X UR5, UPT, UPT, URZ, UR5, URZ, UP0, !UPT ;  /* 0x00000005ff057290 */ /* 0x000fce00087fe4ff */
[----:B------:R3:W-:Y:S02]  /*0320*/  UTMACCTL.PF [UR6] ;  /* 0x00000000060079b9 */ /* 0x0007e40008040000 */
[----:B------:R3:W-:Y:S02]  /*0330*/  UTMACCTL.PF [UR4] ;  /* 0x00000000040079b9 */ /* 0x0007e40008040000 */
[----:B---3--:R-:W-:Y:S01]  /*0340*/  NOP ;  /* 0x0000000000007918 */ /* 0x008fe20000000000 */
.L_x_5:
[----:B------:R-:W-:Y:S05]  /*0350*/  BSYNC.RECONVERGENT B0 ;  /* 0x0000000000007941 */ /* 0x000fea0003800200 */
.L_x_4:
[----:B------:R-:W-:Y:S04]  /*0360*/  BSSY.RECONVERGENT B0, `(.L_x_6) ;  /* 0x000000a000007945 */ /* 0x000fe80003800200 */
        /* <DEDUP_REMOVED lines=9> */
.L_x_7:
[----:B------:R-:W-:Y:S05]  /*0400*/  BSYNC.RECONVERGENT B0 ;  /* 0x0000000000007941 */ /* 0x000fea0003800200 */
.L_x_6:
[----:B------:R-:W3:Y:S01]  /*0410*/  LDCU.64 UR4, c[0x0][0x888] ;  /* 0x00011100ff0477ac */ /* 0x000ee20008000a00 */
[----:B------:R-:W-:Y:S01]  /*0420*/  ISETP.NE.AND.EX P1, PT, RZ, UR9, PT, P1 ;  /* 0x00000009ff007c0c */ /* 0x000fe2000bf25310 */
[----:B------:R-:W-:Y:S01]  /*0430*/  UPLOP3.LUT UP5, UPT, UPT, UPT, UPT, 0x80, 0x8 ;  /* 0x000000000008789c */ /* 0x000fe20003faf070 */
[----:B---3--:R-:W-:-:S04]  /*0440*/  ISETP.NE.U32.AND P2, PT, RZ, UR4, PT ;  /* 0x00000004ff007c0c */ /* 0x008fc8000bf45070 */
[----:B------:R-:W-:-:S13]  /*0450*/  ISETP.NE.AND.EX P2, PT, RZ, UR5, PT, P2 ;  /* 0x00000005ff007c0c */ /* 0x000fda000bf45320 */
[----:B------:R-:W-:Y:S05]  /*0460*/  @P2 BRA P1, `(.L_x_8) ;  /* 0x0000000000282947 */ /* 0x000fea0000800000 */
[----:B------:R-:W-:Y:S01]  /*0470*/  UISETP.NE.U32.AND UP0, UPT, UR8, URZ, UPT ;  /* 0x000000ff0800728c */ /* 0x000fe2000bf05070 */
[----:B-----5:R-:W-:Y:S01]  /*0480*/  FSETP.NEU.AND P1, PT, R27, RZ, PT ;  /* 0x000000ff1b00720b */ /* 0x020fe20003f2d000 */
[----:B------:R-:W-:Y:S02]  /*0490*/  UISETP.NE.U32.AND UP2, UPT, UR4, URZ, UPT ;  /* 0x000000ff0400728c */ /* 0x000fe4000bf45070 */
[----:B------:R-:W-:Y:S02]  /*04a0*/  UISETP.NE.AND.EX UP1, UPT, UR9, URZ, UPT, UP0 ;  /* 0x000000ff0900728c */ /* 0x000fe4000bf25300 */
[----:B------:R-:W-:-:S04]  /*04b0*/  UISETP.NE.AND.EX UP0, UPT, UR5, URZ, UPT, UP2 ;  /* 0x000000ff0500728c */ /* 0x000fc8000bf05320 */
[----:B------:R-:W-:-:S04]  /*04c0*/  USEL UR4, URZ, 0xffffffff, UP0 ;  /* 0xffffffffff047887 */ /* 0x000fc80008000000 */
[----:B------:R-:W-:Y:S01]  /*04d0*/  VOTEU.ANY UP0, P1 ;  /* 0x0000000000ff7886 */ /* 0x000fe20000800100 */
[----:B------:R-:W-:-:S04]  /*04e0*/  @!UP1 USEL UR4, URZ, 0xffffffff, UP0 ;  /* 0xffffffffff049887 */ /* 0x000fc80008000000 */
[----:B------:R-:W-:-:S04]  /*04f0*/  ULOP3.LUT UR4, UR4, 0x1, URZ, 0xc0, !UPT ;  /* 0x0000000104047892 */ /* 0x000fc8000f8ec0ff */
[----:B------:R-:W-:-:S11]  /*0500*/  UISETP.NE.U32.AND UP5, UPT, UR4, 0x1, UPT ;  /* 0x000000010400788c */ /* 0x000fd6000bfa5070 */
.L_x_8:
[----:B------:R-:W3:Y:S01]  /*0510*/  SHFL.IDX PT, R0, R57, RZ, 0x1f ;  /* 0x00001fff39007589 */ /* 0x000ee200000e0000 */
[----:B------:R-:W-:-:S04]  /*0520*/  UISETP.NE.AND UP0, UPT, UR21, 0x2, UPT ;  /* 0x000000021500788c */ /* 0x000fc8000bf05270 */
[----:B------:R-:W-:Y:S02]  /*0530*/  UISETP.EQ.AND UP1, UPT, UR68, URZ, !UP0 ;  /* 0x000000ff4400728c */ /* 0x000fe4000c722270 */
[----:B------:R-:W-:-:S04]  /*0540*/  USEL UR54, URZ, 0x1, UP0 ;  /* 0x00000001ff367887 */ /* 0x000fc80008000000 */
[----:B------:R-:W-:Y:S02]  /*0550*/  PLOP3.LUT P4, PT, P0, PT, UP1, 0x80, 0x8 ;  /* 0x000000000008781c */ /* 0x000fe4000078f018 */
[----:B---3--:R-:W-:-:S13]  /*0560*/  ISETP.NE.AND P1, PT, R0, RZ, PT ;  /* 0x000000ff0000720c */ /* 0x008fda0003f25270 */
[----:B------:R-:W-:Y:S05]  /*0570*/  @P1 BRA `(.L_x_9) ;  /* 0x0000000000541947 */ /* 0x000fea0003800000 */
[----:B------:R-:W-:Y:S01]  /*0580*/  UMOV UR4, 0x400 ;  /* 0x0000040000047882 */ /* 0x000fe20000000000 */
[----:B------:R-:W-:Y:S01]  /*0590*/  UMOV UR8, 0x1 ;  /* 0x0000000100087882 */ /* 0x000fe20000000000 */
[----:B------:R-:W-:Y:S01]  /*05a0*/  UMOV UR6, 0x3 ;  /* 0x0000000300067882 */ /* 0x000fe20000000000 */
[----:B------:R-:W-:Y:S02]  /*05b0*/  ULEA UR4, UR52, UR4, 0x18 ;  /* 0x0000000434047291 */ /* 0x000fe4000f8ec0ff */
[----:B------:R-:W-:-:S04]  /*05c0*/  UIADD3 UR8, UPT, UPT, -UR8, 0x100000, URZ ;  /* 0x0010000008087890 */ /* 0x000fc8000fffe1ff */
[----:B------:R-:W-:Y:S02]  /*05d0*/  USHF.L.U32 UR9, UR8, 0xb, URZ ;  /* 0x0000000b08097899 */ /* 0x000fe400080006ff */
[----:B------:R-:W-:Y:S02]  /*05e0*/  USHF.L.U32 UR8, UR8, 0x1, URZ ;  /* 0x0000000108087899 */ /* 0x000fe400080006ff */
[----:B------:R-:W-:-:S04]  /*05f0*/  UIADD3 UR6, UPT, UPT, -UR6, 0x100000, URZ ;  /* 0x0010000006067890 */ /* 0x000fc8000fffe1ff */
[----:B------:R-:W-:Y:S02]  /*0600*/  USHF.L.U32 UR7, UR6, 0xb, URZ ;  /* 0x0000000b06077899 */ /* 0x000fe400080006ff */
[----:B------:R-:W-:Y:S01]  /*0610*/  USHF.L.U32 UR6, UR6, 0x1, URZ ;  /* 0x0000000106067899 */ /* 0x000fe200080006ff */
[----:B------:R-:W-:Y:S01]  /*0620*/  ELECT P1, URZ, PT ;  /* 0x0000000000ff782f */ /* 0x000fe20003820000 */
[----:B------:R-:W3:Y:S02]  /*0630*/  FENCE.VIEW.ASYNC.S ;  /* 0x00000000000073c6 */ /* 0x000ee40000000000 */
[----:B---3--:R3:W4:Y:S08]  /*0640*/  SYNCS.EXCH.64 URZ, [UR4], UR8 ;  /* 0x0000000804ff75b2 */ /* 0x0087300008000100 */
[----:B------:R3:W1:Y:S01]  /*0650*/  SYNCS.EXCH.64 URZ, [UR4+0x20], UR6 ;  /* 0x0000200604ff75b2 */ /* 0x0006620008000100 */
[----:B------:R3:W1:Y:S01]  /*0660*/  SYNCS.EXCH.64 URZ, [UR4+0x8], UR8 ;  /* 0x0000080804ff75b2 */ /* 0x0006620008000100 */
[----:B------:R3:W1:Y:S01]  /*0670*/  SYNCS.EXCH.64 URZ, [UR4+0x28], UR6 ;  /* 0x0000280604ff75b2 */ /* 0x0006620008000100 */
[----:B------:R3:W1:Y:S01]  /*0680*/  SYNCS.EXCH.64 URZ, [UR4+0x10], UR8 ;  /* 0x0000100804ff75b2 */ /* 0x0006620008000100 */
[----:B------:R3:W1:Y:S01]  /*0690*/  SYNCS.EXCH.64 URZ, [UR4+0x30], UR6 ;  /* 0x0000300604ff75b2 */ /* 0x0006620008000100 */
[----:B------:R3:W1:Y:S01]  /*06a0*/  SYNCS.EXCH.64 URZ, [UR4+0x18], UR8 ;  /* 0x0000180804ff75b2 */ /* 0x0006620008000100 */
[----:B------:R3:W1:Y:S01]  /*06b0*/  SYNCS.EXCH.64 URZ, [UR4+0x38], UR6 ;  /* 0x0000380604ff75b2 */ /* 0x0006620008000100 */
[----:B------:R-:W-:Y:S01]  /*06c0*/  NOP ;  /* 0x0000000000007918 */ /* 0x000fe20000000000 */
.L_x_9:
[----:B------:R-:W2:Y:S01]  /*06d0*/  SHFL.IDX PT, R0, R57, RZ, 0x1f ;  /* 0x00001fff39007589 */ /* 0x000ea200000e0000 */
[----:B------:R-:W-:Y:S01]  /*06e0*/  NOP ;  /* 0x0000000000007918 */ /* 0x000fe20000000000 */
[----:B--2---:R-:W-:-:S13]  /*06f0*/  ISETP.NE.AND P1, PT, R0, 0x1, PT ;  /* 0x000000010000780c */ /* 0x004fda0003f25270 */
[----:B------:R-:W-:Y:S05]  /*0700*/  @P1 BRA `(.L_x_10) ;  /* 0x0000000000541947 */ /* 0x000fea0003800000 */
[----:B---3--:R-:W-:Y:S01]  /*0710*/  UMOV UR4, 0x400 ;  /* 0x0000040000047882 */ /* 0x008fe20000000000 */
        /* <DEDUP_REMOVED lines=10> */
[----:B------:R-:W2:Y:S02]  /*07c0*/  FENCE.VIEW.ASYNC.S ;  /* 0x00000000000073c6 */ /* 0x000ea40000000000 */
[----:B--2---:R2:W3:Y:S08]  /*07d0*/  SYNCS.EXCH.64 URZ, [UR4+0x40], UR8 ;  /* 0x0000400804ff75b2 */ /* 0x0044f00008000100 */
        /* <DEDUP_REMOVED lines=8> */
.L_x_10:
[----:B------:R-:W4:Y:S01]  /*0860*/  SHFL.IDX PT, R0, R57, RZ, 0x1f ;  /* 0x00001fff39007589 */ /* 0x000f2200000e0000 */
[----:B------:R-:W-:Y:S01]  /*0870*/  NOP ;  /* 0x0000000000007918 */ /* 0x000fe20000000000 */
[----:B----4-:R-:W-:-:S13]  /*0880*/  ISETP.NE.AND P1, PT, R0, 0x3, PT ;  /* 0x000000030000780c */ /* 0x010fda0003f25270 */
[----:B------:R-:W-:Y:S05]  /*0890*/  @P1 BRA `(.L_x_11) ;  /* 0x00000000002c1947 */ /* 0x000fea0003800000 */
[----:B--23--:R-:W-:Y:S01]  /*08a0*/  UMOV UR6, 0x400 ;  /* 0x0000040000067882 */ /* 0x00cfe20000000000 */
[----:B------:R-:W-:Y:S01]  /*08b0*/  UMOV UR4, 0x20 ;  /* 0x0000002000047882 */ /* 0x000fe20000000000 */
[----:B------:R-:W-:Y:S02]  /*08c0*/  ULEA UR6, UR52, UR6, 0x18 ;  /* 0x0000000634067291 */ /* 0x000fe4000f8ec0ff */
[----:B------:R-:W-:-:S04]  /*08d0*/  UIADD3 UR4, UPT, UPT, -UR4, 0x100000, URZ ;  /* 0x0010000004047890 */ /* 0x000fc8000fffe1ff */
[----:B------:R-:W-:Y:S02]  /*08e0*/  USHF.L.U32 UR5, UR4, 0xb, URZ ;  /* 0x0000000b04057899 */ /* 0x000fe400080006ff */
[----:B------:R-:W-:Y:S01]  /*08f0*/  USHF.L.U32 UR4, UR4, 0x1, URZ ;  /* 0x0000000104047899 */ /* 0x000fe200080006ff */
[----:B------:R-:W-:Y:S01]  /*0900*/  ELECT P1, URZ, PT ;  /* 0x0000000000ff782f */ /* 0x000fe20003820000 */
[----:B------:R-:W2:Y:S10]  /*0910*/  FENCE.VIEW.ASYNC.S ;  /* 0x00000000000073c6 */ /* 0x000eb40000000000 */
[----:B--2---:R4:W2:Y:S01]  /*0920*/  SYNCS.EXCH.64 URZ, [UR6+0x80], UR4 ;  /* 0x0000800406ff75b2 */ /* 0x0048a20008000100 */
[----:B------:R4:W3:Y:S02]  /*0930*/  SYNCS.EXCH.64 URZ, [UR6+0x88], UR4 ;  /* 0x0000880406ff75b2 */ /* 0x0008e40008000100 */
[----:B----4-:R-:W-:Y:S01]  /*0940*/  NOP ;  /* 0x0000000000007918 */ /* 0x010fe20000000000 */
.L_x_11:
[----:B------:R-:W4:Y:S01]  /*0950*/  SHFL.IDX PT, R0, R57, RZ, 0x1f ;  /* 0x00001fff39007589 */ /* 0x000f2200000e0000 */
[----:B------:R-:W-:Y:S01]  /*0960*/  NOP ;  /* 0x0000000000007918 */ /* 0x000fe20000000000 */
[----:B----4-:R-:W-:-:S13]  /*0970*/  ISETP.NE.AND P1, PT, R0, 0x4, PT ;  /* 0x000000040000780c */ /* 0x010fda0003f25270 */
[----:B------:R-:W-:Y:S05]  /*0980*/  @P1 BRA `(.L_x_12) ;  /* 0x0000000000481947 */ /* 0x000fea0003800000 */
[----:B--23--:R-:W-:Y:S01]  /*0990*/  UMOV UR4, 0x720 ;  /* 0x0000072000047882 */ /* 0x00cfe20000000000 */
[----:B------:R-:W-:Y:S01]  /*09a0*/  UMOV UR6, 0x400 ;  /* 0x0000040000067882 */ /* 0x000fe20000000000 */
[----:B------:R-:W-:Y:S01]  /*09b0*/  USEL UR4, UR4, 0x620, UP5 ;  /* 0x0000062004047887 */ /* 0x000fe2000a800000 */
        /* <DEDUP_REMOVED lines=10> */
[----:B--2---:R4:W2:Y:S08]  /*0a60*/  SYNCS.EXCH.64 URZ, [UR6+0x90], UR8 ;  /* 0x0000900806ff75b2 */ /* 0x0048b00008000100 */
[----:B------:R4:W3:Y:S01]  /*0a70*/  SYNCS.EXCH.64 URZ, [UR6+0xa0], UR4 ;  /* 0x0000a00406ff75b2 */ /* 0x0008e20008000100 */
[----:B------:R4:W1:Y:S01]  /*0a80*/  SYNCS.EXCH.64 URZ, [UR6+0x98], UR8 ;  /* 0x0000980806ff75b2 */ /* 0x0008620008000100 */
[----:B------:R4:W1:Y:S02]  /*0a90*/  SYNCS.EXCH.64 URZ, [UR6+0xa8], UR4 ;  /* 0x0000a80406ff75b2 */ /* 0x0008640008000100 */
[----:B----4-:R-:W-:Y:S01]  /*0aa0*/  NOP ;  /* 0x0000000000007918 */ /* 0x010fe20000000000 */
.L_x_12:
[----:B------:R-:W4:Y:S01]  /*0ab0*/  SHFL.IDX PT, R0, R57, RZ, 0x1f ;  /* 0x00001fff39007589 */ /* 0x000f2200000e0000 */
[----:B------:R-:W-:Y:S01]  /*0ac0*/  NOP ;  /* 0x0000000000007918 */ /* 0x000fe20000000000 */
[----:B----4-:R-:W-:-:S13]  /*0ad0*/  ISETP.NE.AND P1, PT, R0, 0x5, PT ;  /* 0x000000050000780c */ /* 0x010fda0003f25270 */
[----:B------:R-:W-:Y:S05]  /*0ae0*/  @P1 BRA `(.L_x_13) ;  /* 0x0000000000541947 */ /* 0x000fea0003800000 */
[----:B--23--:R-:W-:Y:S01]  /*0af0*/  UMOV UR4, 0x400 ;  /* 0x0000040000047882 */ /* 0x00cfe20000000000 */
        /* <DEDUP_REMOVED lines=14> */
[----:B------:R4:W1:Y:S01]  /*0be0*/  SYNCS.EXCH.64 URZ, [UR4+0xd8], UR8 ;  /* 0x0000d80804ff75b2 */ /* 0x0008620008000100 */
[----:B------:R4:W1:Y:S01]  /*0bf0*/  SYNCS.EXCH.64 URZ, [UR4+0xc0], UR6 ;  /* 0x0000c00604ff75b2 */ /* 0x0008620008000100 */
[----:B------:R4:W1:Y:S01]  /*0c00*/  SYNCS.EXCH.64 URZ, [UR4+0xe0], UR8 ;  /* 0x0000e00804ff75b2 */ /* 0x0008620008000100 */
[----:B------:R4:W1:Y:S01]  /*0c10*/  SYNCS.EXCH.64 URZ, [UR4+0xc8], UR6 ;  /* 0x0000c80604ff75b2 */ /* 0x0008620008000100 */
[----:B------:R4:W1:Y:S02]  /*0c20*/  SYNCS.EXCH.64 URZ, [UR4+0xe8], UR8 ;  /* 0x0000e80804ff75b2 */ /* 0x0008640008000100 */
[----:B----4-:R-:W-:Y:S01]  /*0c30*/  NOP ;  /* 0x0000000000007918 */ /* 0x010fe20000000000 */
.L_x_13:
[----:B------:R-:W4:Y:S01]  /*0c40*/  SHFL.IDX PT, R0, R57, RZ, 0x1f ;  /* 0x00001fff39007589 */ /* 0x000f2200000e0000 */
[----:B------:R-:W-:Y:S01]  /*0c50*/  ISETP.NE.OR P0, PT, RZ, UR21, !P0 ;  /* 0x00000015ff007c0c */ /* 0x000fe2000c705670 */
        /* <DEDUP_REMOVED lines=12> */
[----:B------:R4:W3:Y:S01]  /*0d20*/  SYNCS.EXCH.64 URZ, [UR4+0x100], UR6 ;  /* 0x0001000604ff75b2 */ /* 0x0008e20008000100 */
[----:B------:R4:W1:Y:S01]  /*0d30*/  SYNCS.EXCH.64 URZ, [UR4+0xf8], UR6 ;  /* 0x0000f80604ff75b2 */ /* 0x0008620008000100 */
[----:B------:R4:W1:Y:S02]  /*0d40*/  SYNCS.EXCH.64 URZ, [UR4+0x108], UR6 ;  /* 0x0001080604ff75b2 */ /* 0x0008640008000100 */
[----:B----4-:R-:W-:Y:S01]  /*0d50*/  NOP ;  /* 0x0000000000007918 */ /* 0x010fe20000000000 */
.L_x_14:
[----:B------:R-:W-:Y:S01]  /*0d60*/  VOTEU.ALL UP0, P0 ;  /* 0x0000000000ff7886 */ /* 0x000fe20000000000 */
[----:B--23--:R-:W-:Y:S01]  /*0d70*/  UMOV UR4, 0x20 ;  /* 0x0000002000047882 */ /* 0x00cfe20000000000 */
[----:B------:R-:W2:Y:S01]  /*0d80*/  LDCU UR28, c[0x0][0x36c] ;  /* 0x00006d80ff1c77ac */ /* 0x000ea20008000800 */
[----:B------:R-:W-:Y:S01]  /*0d90*/  NOP ;  /* 0x0000000000007918 */ /* 0x000fe20000000000 */
[----:B------:R-:W-:Y:S01]  /*0da0*/  LOP3.LUT R0, R69, 0x1f, RZ, 0xc0, !PT ;  /* 0x0000001f45007812 */ /* 0x000fe200078ec0ff */
[----:B------:R-:W-:Y:S01]  /*0db0*/  @!UP0 UMOV UR6, 0x400 ;  /* 0x0000040000068882 */ /* 0x000fe20000000000 */
[----:B------:R-:W-:-:S04]  /*0dc0*/  @!UP0 UIADD3 UR4, UPT, UPT, -UR4, 0x100000, URZ ;  /* 0x0010000004048890 */ /* 0x000fc8000fffe1ff */
[----:B------:R-:W-:Y:S02]  /*0dd0*/  @!UP0 USHF.L.U32 UR5, UR4, 0xb, URZ ;  /* 0x0000000b04058899 */ /* 0x000fe400080006ff */
[----:B------:R-:W-:Y:S02]  /*0de0*/  @!UP0 USHF.L.U32 UR4, UR4, 0x1, URZ ;  /* 0x0000000104048899 */ /* 0x000fe400080006ff */
[----:B------:R-:W-:Y:S01]  /*0df0*/  @!UP0 ULEA UR6, UR52, UR6, 0x18 ;  /* 0x0000000634068291 */ /* 0x000fe2000f8ec0ff */
[----:B------:R-:W-:Y:S01]  /*0e00*/  VOTEU.ALL UP0, P0 ;  /* 0x0000000000ff7886 */ /* 0x000fe20000000000 */
[----:B------:R-:W-:Y:S02]  /*0e10*/  UISETP.NE.AND UP6, UPT, UR21, URZ, UPT ;  /* 0x000000ff1500728c */ /* 0x000fe4000bfc5270 */
[----:B--2---:R-:W-:Y:S01]  /*0e20*/  UISETP.EQ.U32.AND UP1, UPT, UR28, 0x1, UPT ;  /* 0x000000011c00788c */ /* 0x004fe2000bf22070 */
[----:B------:R-:W2:Y:S07]  /*0e30*/  FENCE.VIEW.ASYNC.S ;  /* 0x00000000000073c6 */ /* 0x000eae0000000000 */
[----:B--2---:R2:W3:Y:S01]  /*0e40*/  @!UP0 SYNCS.EXCH.64 URZ, [UR6+0x110], UR4 ;  /* 0x0001100406ff85b2 */ /* 0x0044e20008000100 */
[----:B------:R-:W-:Y:S05]  /*0e50*/  BRA.U !UP1, `(.L_x_15) ;  /* 0x0000000109087547 */ /* 0x000fea000b800000 */
[----:B-1-3--:R-:W-:Y:S01]  /*0e60*/  UCGABAR_ARV ;  /* 0x00000000000079c7 */ /* 0x00afe20008000000 */
[----:B------:R-:W-:Y:S05]  /*0e70*/  BRA `(.L_x_16) ;  /* 0x0000000000047947 */ /* 0x000fea0003800000 */
.L_x_15:
[----:B-1-3--:R-:W-:Y:S01]  /*0e80*/  NOP ;  /* 0x0000000000007918 */ /* 0x00afe20000000000 */
.L_x_16:
[----:B------:R-:W1:Y:S01]  /*0e90*/  S2UR UR25, SR_CTAID.X ;  /* 0x00000000001979c3 */ /* 0x000e620000002500 */
[----:B------:R-:W-:-:S05]  /*0ea0*/  CS2R.32 R59, SR_CgaSize ;  /* 0x00000000003b7805 */ /* 0x000fca0000008a00 */
[----:B------:R-:W-:-:S05]  /*0eb0*/  IMAD R59, R59, -0xa0, RZ ;  /* 0xffffff603b3b7824 */ /* 0x000fca00078e02ff */
[----:B--2---:R-:W-:-:S14]  /*0ec0*/  R2UR UR5, R59 ;  /* 0x000000003b0572ca */ /* 0x004fdc00000e0000 */
[----:B------:R-:W2:Y:S01]  /*0ed0*/  LDCU UR5, c[0x0][UR5+0x2b0] ;  /* 0x00005600050577ac */ /* 0x000ea20008000800 */
[----:B------:R-:W-:-:S05]  /*0ee0*/  CS2R.32 R59, SR_CgaSize ;  /* 0x00000000003b7805 */ /* 0x000fca0000008a00 */
[----:B------:R-:W-:-:S05]  /*0ef0*/  IMAD R59, R59, -0xa0, RZ ;  /* 0xffffff603b3b7824 */ /* 0x000fca00078e02ff */
[----:B------:R-:W-:-:S14]  /*0f00*/  R2UR UR4, R59 ;  /* 0x000000003b0472ca */ /* 0x000fdc00000e0000 */
[----:B------:R-:W3:Y:S01]  /*0f10*/  LDCU UR4, c[0x0][UR4+0x2b4] ;  /* 0x00005680040477ac */ /* 0x000ee20008000800 */
[----:B------:R-:W4:Y:S01]  /*0f20*/  S2UR UR20, SR_CTAID.Y ;  /* 0x00000000001479c3 */ /* 0x000f220000002600 */
[----:B------:R-:W-:-:S05]  /*0f30*/  CS2R.32 R59, SR_CgaSize ;  /* 0x00000000003b7805 */ /* 0x000fca0000008a00 */
[----:B------:R-:W-:-:S05]  /*0f40*/  IMAD R59, R59, -0xa0, RZ ;  /* 0xffffff603b3b7824 */ /* 0x000fca00078e02ff */
[----:B------:R-:W-:-:S14]  /*0f50*/  R2UR UR8, R59 ;  /* 0x000000003b0872ca */ /* 0x000fdc00000e0000 */
[----:B------:R-:W3:Y:S01]  /*0f60*/  LDCU UR8, c[0x0][UR8+0x2a0] ;  /* 0x00005400080877ac */ /* 0x000ee20008000800 */
[----:B------:R-:W-:-:S05]  /*0f70*/  CS2R.32 R59, SR_CgaSize ;  /* 0x00000000003b7805 */ /* 0x000fca0000008a00 */
[----:B------:R-:W-:-:S05]  /*0f80*/  IMAD R59, R59, -0xa0, RZ ;  /* 0xffffff603b3b7824 */ /* 0x000fca00078e02ff */
[----:B------:R-:W-:-:S14]  /*0f90*/  R2UR UR9, R59 ;  /* 0x000000003b0972ca */ /* 0x000fdc00000e0000 */
[----:B------:R-:W3:Y:S01]  /*0fa0*/  LDCU UR9, c[0x0][UR9+0x2a4] ;  /* 0x00005480090977ac */ /* 0x000ee20008000800 */
[----:B------:R-:W-:Y:S02]  /*0fb0*/  USHF.R.U32.HI UR12, URZ, 0x1, UR52 ;  /* 0x00000001ff0c7899 */ /* 0x000fe40008011634 */
[----:B------:R-:W-:Y:S02]  /*0fc0*/  USHF.R.U32.HI UR11, URZ, 0x2, UR52 ;  /* 0x00000002ff0b7899 */ /* 0x000fe40008011634 */
[----:B------:R-:W-:Y:S01]  /*0fd0*/  USHF.L.U32 UR38, UR52, 0x9, URZ ;  /* 0x0000000934267899 */ /* 0x000fe200080006ff */
[----:B------:R-:W3:Y:S01]  /*0fe0*/  LDCU UR24, c[0x0][0xb24] ;  /* 0x00016480ff1877ac */ /* 0x000ee20008000800 */
[----:B-1----:R-:W-:Y:S01]  /*0ff0*/  I2FP.F32.U32 R3, UR25 ;  /* 0x0000001900037c45 */ /* 0x002fe20008201000 */
[----:B------:R-:W1:Y:S04]  /*1000*/  LDCU UR45, c[0x0][0xb24] ;  /* 0x00016480ff2d77ac */ /* 0x000e680008000800 */
[----:B--2---:R-:W-:Y:S01]  /*1010*/  FMUL R3, R3, UR5 ;  /* 0x0000000503037c20 */ /* 0x004fe20008400000 */
[----:B------:R-:W-:Y:S01]  /*1020*/  ULOP3.LUT UR5, UR52, 0x3, URZ, 0xc0, !UPT ;  /* 0x0000000334057892 */ /* 0x000fe2000f8ec0ff */
[----:B----4-:R-:W-:Y:S01]  /*1030*/  I2FP.F32.U32 R2, UR20 ;  /* 0x0000001400027c45 */ /* 0x010fe20008201000 */
[----:B------:R-:W2:Y:S03]  /*1040*/  LDCU UR27, c[0x0][0xb30] ;  /* 0x00016600ff1b77ac */ /* 0x000ea60008000800 */
[----:B------:R-:W4:Y:S01]  /*1050*/  F2I.U32.TRUNC.NTZ R3, R3 ;  /* 0x0000000300037305 */ /* 0x000f22000020f000 */
[----:B---3--:R-:W-:Y:S01]  /*1060*/  FMUL R2, R2, UR4 ;  /* 0x0000000402027c20 */ /* 0x008fe20008400000 */
[----:B------:R-:W-:-:S02]  /*1070*/  ULOP3.LUT UR4, UR68, 0x4, UR52, 0xf8, !UPT ;  /* 0x0000000444047892 */ /* 0x000fc4000f8ef834 */
[----:B------:R-:W-:Y:S02]  /*1080*/  UISETP.GT.U32.AND UP1, UPT, UR5, 0xffff, UPT ;  /* 0x0000ffff0500788c */ /* 0x000fe4000bf24070 */
[----:B------:R-:W-:Y:S02]  /*1090*/  UISETP.GT.U32.AND UP0, UPT, UR4, 0xffff, UPT ;  /* 0x0000ffff0400788c */ /* 0x000fe4000bf04070 */
[----:B------:R-:W3:Y:S01]  /*10a0*/  F2I.U32.TRUNC.NTZ R2, R2 ;  /* 0x0000000200027305 */ /* 0x000ee2000020f000 */
[----:B------:R-:W-:Y:S02]  /*10b0*/  USEL UR37, UR5, 0xffff, !UP1 ;  /* 0x0000ffff05257887 */ /* 0x000fe4000c800000 */
[----:B------:R-:W-:Y:S01]  /*10c0*/  USEL UR31, UR4, 0xffff, !UP0 ;  /* 0x0000ffff041f7887 */ /* 0x000fe2000c000000 */
[----:B------:R-:W-:Y:S01]  /*10d0*/  UMOV UR13, 0x11 ;  /* 0x00000011000d7882 */ /* 0x000fe20000000000 */
[----:B------:R-:W-:Y:S01]  /*10e0*/  UMOV UR14, 0x5 ;  /* 0x00000005000e7882 */ /* 0x000fe20000000000 */
[----:B----4-:R-:W-:-:S02]  /*10f0*/  R2UR UR6, R3 ;  /* 0x00000000030672ca */ /* 0x010fc400000e0000 */
[----:B------:R-:W-:Y:S02]  /*1100*/  PRMT R3, RZ, 0x7610, R3 ;  /* 0x00007610ff037816 */ /* 0x000fe40000000003 */
[----:B---3--:R-:W-:Y:S02]  /*1110*/  R2UR UR7, R2 ;  /* 0x00000000020772ca */ /* 0x008fe400000e0000 */
[----:B------:R-:W-:-:S07]  /*1120*/  PRMT R2, RZ, 0x7610, R2 ;  /* 0x00007610ff027816 */ /* 0x000fce0000000002 */
[----:B------:R-:W-:-:S04]  /*1130*/  UIADD3 UR5, UPT, UPT, -UR6, URZ, URZ ;  /* 0x000000ff06057290 */ /* 0x000fc8000fffe1ff */
[----:B------:R-:W-:Y:S02]  /*1140*/  UIMAD UR5, UR8, UR5, UR25 ;  /* 0x00000005080572a4 */ /* 0x000fe4000f8e0219 */
[----:B------:R-:W-:-:S04]  /*1150*/  UIADD3 UR4, UPT, UPT, -UR7, URZ, URZ ;  /* 0x000000ff07047290 */ /* 0x000fc8000fffe1ff */
[----:B------:R-:W-:Y:S01]  /*1160*/  IMAD.U32 R59, RZ, RZ, UR5 ;  /* 0x00000005ff3b7e24 */ /* 0x000fe2000f8e00ff */
[----:B------:R-:W-:-:S06]  /*1170*/  UIMAD UR4, UR9, UR4, UR20 ;  /* 0x00000004090472a4 */ /* 0x000fcc000f8e0214 */
[----:B------:R-:W-:Y:S01]  /*1180*/  IMAD.U32 R58, RZ, RZ, UR4 ;  /* 0x00000004ff3a7e24 */ /* 0x000fe2000f8e00ff */
[----:B-12---:R-:W-:Y:S06]  /*1190*/  BRA.U UP6, `(.L_x_17) ;  /* 0x00000001066c7547 */ /* 0x006fec000b800000 */
[----:B------:R-:W-:Y:S02]  /*11a0*/  R2UR UR15, R58 ;  /* 0x000000003a0f72ca */ /* 0x000fe400000e0000 */
[----:B------:R-:W-:-:S11]  /*11b0*/  R2UR UR5, R59 ;  /* 0x000000003b0572ca */ /* 0x000fd600000e0000 */
[----:B------:R-:W-:Y:S02]  /*11c0*/  UISETP.NE.AND UP0, UPT, UR15, URZ, UPT ;  /* 0x000000ff0f00728c */ /* 0x000fe4000bf05270 */
[----:B------:R-:W-:Y:S02]  /*11d0*/  UISETP.NE.AND UP2, UPT, UR15, 0x1, UPT ;  /* 0x000000010f00788c */ /* 0x000fe4000bf45270 */
[----:B------:R-:W-:Y:S02]  /*11e0*/  ULOP3.LUT UR4, UR5, 0x2, URZ, 0x3c, !UPT ;  /* 0x0000000205047892 */ /* 0x000fe4000f8e3cff */
[----:B------:R-:W-:Y:S02]  /*11f0*/  UISETP.GT.U32.AND UP4, UPT, UR5, 0x1, UP0 ;  /* 0x000000010500788c */ /* 0x000fe40008784070 */
[----:B------:R-:W-:Y:S02]  /*1200*/  UISETP.GT.U32.AND UP3, UPT, UR5, 0x1, UP2 ;  /* 0x000000010500788c */ /* 0x000fe40009764070 */
[----:B------:R-:W-:-:S02]  /*1210*/  UISETP.GT.U32.AND UP1, UPT, UR4, 0x1, UP0 ;  /* 0x000000010400788c */ /* 0x000fc40008724070 */
[----:B------:R-:W-:Y:S02]  /*1220*/  ULOP3.LUT UR10, UR5, 0xfffffffe, URZ, 0xc0, !UPT ;  /* 0xfffffffe050a7892 */ /* 0x000fe4000f8ec0ff */
[----:B------:R-:W-:Y:S02]  /*1230*/  UISETP.GT.U32.AND UP0, UPT, UR4, 0x1, UP2 ;  /* 0x000000010400788c */ /* 0x000fe40009704070 */
[----:B------:R-:W-:Y:S02]  /*1240*/  USEL UR6, URZ, 0x1, UP4 ;  /* 0x00000001ff067887 */ /* 0x000fe4000a000000 */
[----:B------:R-:W-:Y:S02]  /*1250*/  USEL UR5, URZ, 0x10, UP3 ;  /* 0x00000010ff057887 */ /* 0x000fe40009800000 */
[----:B------:R-:W-:Y:S02]  /*1260*/  USEL UR4, URZ, 0x2, UP4 ;  /* 0x00000002ff047887 */ /* 0x000fe4000a000000 */
[----:B------:R-:W-:-:S02]  /*1270*/  USEL UR9, URZ, 0x20, UP3 ;  /* 0x00000020ff097887 */ /* 0x000fc40009800000 */
[----:B------:R-:W-:Y:S02]  /*1280*/  USEL UR8, URZ, 0x4, UP1 ;  /* 0x00000004ff087887 */ /* 0x000fe40008800000 */
[----:B------:R-:W-:Y:S02]  /*1290*/  UIADD3 UR4, UPT, UPT, UR4, UR5, UR6 ;  /* 0x0000000504047290 */ /* 0x000fe4000fffe006 */
[----:B------:R-:W-:Y:S02]  /*12a0*/  USEL UR6, URZ, 0x8, UP1 ;  /* 0x00000008ff067887 */ /* 0x000fe40008800000 */
[----:B------:R-:W-:Y:S02]  /*12b0*/  USEL UR7, URZ, 0x40, UP0 ;  /* 0x00000040ff077887 */ /* 0x000fe40008000000 */
[----:B------:R-:W-:Y:S02]  /*12c0*/  UIADD3 UR5, UPT, UPT, UR8, UR9, UR4 ;  /* 0x0000000908057290 */ /* 0x000fe4000fffe004 */
[----:B------:R-:W-:-:S02]  /*12d0*/  ULEA UR4, UR15, UR10, 0x2 ;  /* 0x0000000a0f047291 */ /* 0x000fc4000f8e10ff */
[----:B------:R-:W-:Y:S02]  /*12e0*/  USEL UR8, URZ, 0x80, UP0 ;  /* 0x00000080ff087887 */ /* 0x000fe40008000000 */
[----:B------:R-:W-:-:S03]  /*12f0*/  UIADD3 UR5, UPT, UPT, UR6, UR7, UR5 ;  /* 0x0000000706057290 */ /* 0x000fc6000fffe005 */
[----:B------:R-:W-:Y:S01]  /*1300*/  UMOV UR6, 0x3 ;  /* 0x0000000300067882 */ /* 0x000fe20000000000 */
[----:B------:R-:W-:Y:S02]  /*1310*/  UIADD3 UR5, UPT, UPT, UR5, UR8, URZ ;  /* 0x0000000805057290 */ /* 0x000fe4000fffe0ff */
[----:B------:R-:W-:-:S04]  /*1320*/  USHF.L.U32 UR4, UR6, UR4, URZ ;  /* 0x0000000406047299 */ /* 0x000fc800080006ff */
[----:B------:R-:W-:Y:S02]  /*1330*/  IMAD.U32 R3, RZ, RZ, UR5 ;  /* 0x00000005ff037e24 */ /* 0x000fe4000f8e00ff */
[----:B------:R-:W-:-:S07]  /*1340*/  IMAD.U32 R2, RZ, RZ, UR4 ;  /* 0x00000004ff027e24 */ /* 0x000fce000f8e00ff */
.L_x_17:
[----:B------:R-:W1:Y:S01]  /*1350*/  S2UR UR36, SR_CTAID.Z ;  /* 0x00000000002479c3 */ /* 0x000e620000002700 */
[----:B------:R-:W-:Y:S02]  /*1360*/  UISETP.GE.AND UP0, UPT, UR24, 0x1, UPT ;  /* 0x000000011800788c */ /* 0x000fe4000bf06270 */
[----:B------:R-:W-:Y:S02]  /*1370*/  ULOP3.LUT UR37, UR37, 0xffff, URZ, 0xc0, !UPT ;  /* 0x0000ffff25257892 */ /* 0x000fe4000f8ec0ff */
[----:B------:R-:W-:Y:S02]  /*1380*/  ULOP3.LUT UR31, UR31, 0xffff, URZ, 0xc0, !UPT ;  /* 0x0000ffff1f1f7892 */ /* 0x000fe4000f8ec0ff */
[----:B------:R-:W-:Y:S02]  /*1390*/  ULOP3.LUT UR39, UR38, 0x800, URZ, 0xc0, !UPT ;  /* 0x0000080026277892 */ /* 0x000fe4000f8ec0ff */
[----:B------:R-:W-:Y:S02]  /*13a0*/  UISETP.NE.AND UP3, UPT, UR21, 0x2, UPT ;  /* 0x000000021500788c */ /* 0x000fe4000bf65270 */
[----:B------:R-:W-:-:S02]  /*13b0*/  ULOP3.LUT UR57, UR12, 0x1, URZ, 0xc0, !UPT ;  /* 0x000000010c397892 */ /* 0x000fc4000f8ec0ff */
[----:B------:R-:W-:Y:S02]  /*13c0*/  ULOP3.LUT UR55, UR11, 0x1, URZ, 0xc0, !UPT ;  /* 0x000000010b377892 */ /* 0x000fe4000f8ec0ff */
[----:B------:R-:W-:Y:S02]  /*13d0*/  ULOP3.LUT UR38, UR38, 0x400, URZ, 0xc0, !UPT ;  /* 0x0000040026267892 */ /* 0x000fe4000f8ec0ff */
[----:B------:R-:W-:Y:S02]  /*13e0*/  USHF.L.U32 UR37, UR13, UR37, URZ ;  /* 0x000000250d257299 */ /* 0x000fe400080006ff */
[----:B------:R-:W-:Y:S01]  /*13f0*/  USHF.L.U32 UR31, UR14, UR31, URZ ;  /* 0x0000001f0e1f7299 */ /* 0x000fe200080006ff */
[----:B------:R-:W-:Y:S01]  /*1400*/  UMOV UR16, UR25 ;  /* 0x0000001900107c82 */ /* 0x000fe20008000000 */
[----:B------:R-:W-:Y:S10]  /*1410*/  BRA.U !UP0, `(.L_x_18) ;  /* 0x0000000108d47547 */ /* 0x000ff4000b800000 */
[----:B------:R-:W2:Y:S01]  /*1420*/  LDCU.128 UR12, c[0x0][0xb10] ;  /* 0x00016200ff0c77ac */ /* 0x000ea20008000c00 */
[----:B------:R-:W3:Y:S01]  /*1430*/  LDCU UR6, c[0x0][0x370] ;  /* 0x00006e00ff0677ac */ /* 0x000ee20008000800 */
[----:B------:R-:W4:Y:S01]  /*1440*/  LDCU UR5, c[0x0][0x374] ;  /* 0x00006e80ff0577ac */ /* 0x000f220008000800 */
[----:B------:R-:W1:Y:S01]  /*1450*/  LDCU UR26, c[0x0][0xb0c] ;  /* 0x00016180ff1a77ac */ /* 0x000e620008000800 */
[----:B------:R-:W1:Y:S01]  /*1460*/  LDCU UR4, c[0x0][0xb20] ;  /* 0x00016400ff0477ac */ /* 0x000e620008000800 */
[----:B------:R-:W1:Y:S01]  /*1470*/  LDCU.64 UR8, c[0x0][0xb28] ;  /* 0x00016500ff0877ac */ /* 0x000e620008000a00 */
[----:B--2---:R-:W-:Y:S02]  /*1480*/  UISETP.NE.AND UP0, UPT, UR14, 0x1, UPT ;  /* 0x000000010e00788c */ /* 0x004fe4000bf05270 */
[----:B----4-:R-:W-:Y:S02]  /*1490*/  UIMAD.WIDE.U32 UR10, UR5, UR15, URZ ;  /* 0x0000000f050a72a5 */ /* 0x010fe4000f8e00ff */
[----:B---3--:R-:W-:-:S02]  /*14a0*/  UIMAD.WIDE.U32 UR18, UR6, UR12, URZ ;  /* 0x0000000c061272a5 */ /* 0x008fc4000f8e00ff */
[----:B-1----:R-:W-:Y:S02]  /*14b0*/  UISETP.NE.AND UP1, UPT, UR26, 0x1, UPT ;  /* 0x000000011a00788c */ /* 0x002fe4000bf25270 */
[----:B------:R-:W-:Y:S01]  /*14c0*/  UISETP.NE.AND UP2, UPT, UR24, 0x1, UPT ;  /* 0x000000011800788c */ /* 0x000fe2000bf45270 */
[----:B------:R-:W-:Y:S02]  /*14d0*/  UMOV UR10, UR11 ;  /* 0x0000000b000a7c82 */ /* 0x000fe40008000000 */
[----:B------:R-:W-:Y:S01]  /*14e0*/  UMOV UR18, UR19 ;  /* 0x0000001300127c82 */ /* 0x000fe20008000000 */
[----:B------:R-:W-:Y:S02]  /*14f0*/  @UP0 USHF.R.U32.HI UR5, URZ, UR4, UR10 ;  /* 0x00000004ff050299 */ /* 0x000fe4000801160a */
[----:B------:R-:W-:Y:S02]  /*1500*/  UIMAD.WIDE.U32 UR22, UR20, UR15, URZ ;  /* 0x0000000f141672a5 */ /* 0x000fe4000f8e00ff */
[----:B------:R-:W-:-:S02]  /*1510*/  UIMAD.WIDE.U32 UR10, UR5, UR8, URZ ;  /* 0x00000008050a72a5 */ /* 0x000fc4000f8e00ff */
[----:B------:R-:W-:Y:S02]  /*1520*/  @UP1 USHF.R.U32.HI UR6, URZ, UR13, UR18 ;  /* 0x0000000dff061299 */ /* 0x000fe40008011612 */
[----:B------:R-:W-:Y:S02]  /*1530*/  UIMAD.WIDE.U32 UR16, UR25, UR12, URZ ;  /* 0x0000000c191072a5 */ /* 0x000fe4000f8e00ff */
[----:B------:R-:W-:Y:S01]  /*1540*/  UIMAD.WIDE.U32 UR18, UR6, UR8, URZ ;  /* 0x00000008061272a5 */ /* 0x000fe2000f8e00ff */
[----:B------:R-:W-:Y:S01]  /*1550*/  UMOV UR22, UR23 ;  /* 0x0000001700167c82 */ /* 0x000fe20008000000 */
[----:B------:R-:W-:Y:S01]  /*1560*/  UMOV UR10, UR11 ;  /* 0x0000000b000a7c82 */ /* 0x000fe20008000000 */
[----:B------:R-:W-:Y:S02]  /*1570*/  USHF.R.U32.HI UR22, URZ, UR4, UR22 ;  /* 0x00000004ff167299 */ /* 0x000fe40008011616 */
[----:B------:R-:W-:Y:S02]  /*1580*/  @UP2 USHF.R.U32.HI UR5, URZ, UR9, UR10 ;  /* 0x00000009ff052299 */ /* 0x000fe4000801160a */
[----:B------:R-:W-:Y:S01]  /*1590*/  UMOV UR7, UR19 ;  /* 0x0000001300077c82 */ /* 0x000fe20008000000 */
[----:B------:R-:W-:Y:S01]  /*15a0*/  UMOV UR16, UR17 ;  /* 0x0000001100107c82 */ /* 0x000fe20008000000 */
[----:B------:R-:W-:-:S02]  /*15b0*/  @UP2 USHF.R.U32.HI UR6, URZ, UR9, UR7 ;  /* 0x00000009ff062299 */ /* 0x000fc40008011607 */
[----:B------:R-:W-:Y:S02]  /*15c0*/  USHF.R.U32.HI UR16, URZ, UR13, UR16 ;  /* 0x0000000dff107299 */ /* 0x000fe40008011610 */
[----:B------:R-:W-:Y:S02]  /*15d0*/  USEL UR4, UR20, UR22, !UP0 ;  /* 0x0000001614047287 */ /* 0x000fe4000c000000 */
[----:B------:R-:W-:Y:S02]  /*15e0*/  UIMAD UR7, UR5, UR24, URZ ;  /* 0x00000018050772a4 */ /* 0x000fe4000f8e02ff */
[----:B------:R-:W-:Y:S02]  /*15f0*/  USEL UR5, UR25, UR16, !UP1 ;  /* 0x0000001019057287 */ /* 0x000fe4000c800000 */
[----:B------:R-:W-:Y:S02]  /*1600*/  UIMAD UR12, UR6, UR24, URZ ;  /* 0x00000018060c72a4 */ /* 0x000fe4000f8e02ff */
[----:B------:R-:W-:-:S02]  /*1610*/  UISETP.GE.AND UP0, UPT, UR4, UR7, UPT ;  /* 0x000000070400728c */ /* 0x000fc4000bf06270 */
[----:B------:R-:W-:Y:S02]  /*1620*/  UIMAD.WIDE.U32 UR10, UR4, UR8, URZ ;  /* 0x00000008040a72a5 */ /* 0x000fe4000f8e00ff */
[----:B------:R-:W-:Y:S02]  /*1630*/  UISETP.GE.OR UP0, UPT, UR5, UR12, UP0 ;  /* 0x0000000c0500728c */ /* 0x000fe40008706670 */
[----:B------:R-:W-:Y:S02]  /*1640*/  UIMAD.WIDE.U32 UR12, UR5, UR8, URZ ;  /* 0x00000008050c72a5 */ /* 0x000fe4000f8e00ff */
[----:B------:R-:W-:Y:S01]  /*1650*/  UIADD3 UR10, UPT, UPT, -UR4, URZ, URZ ;  /* 0x000000ff040a7290 */ /* 0x000fe2000fffe1ff */
[----:B------:R-:W-:Y:S01]  /*1660*/  UMOV UR8, UR11 ;  /* 0x0000000b00087c82 */ /* 0x000fe20008000000 */
[----:B------:R-:W-:Y:S02]  /*1670*/  UIADD3 UR16, UPT, UPT, -UR5, URZ, URZ ;  /* 0x000000ff05107290 */ /* 0x000fe4000fffe1ff */
[----:B------:R-:W-:-:S03]  /*1680*/  USHF.R.U32.HI UR8, URZ, UR9, UR8 ;  /* 0x00000009ff087299 */ /* 0x000fc60008011608 */
[----:B------:R-:W-:Y:S01]  /*1690*/  @!UP0 UMOV UR7, UR13 ;  /* 0x0000000d00078c82 */ /* 0x000fe20008000000 */
[----:B------:R-:W-:Y:S02]  /*16a0*/  UIMAD UR20, UR14, UR10, UR20 ;  /* 0x0000000a0e1472a4 */ /* 0x000fe4000f8e0214 */
[----:B------:R-:W-:Y:S02]  /*16b0*/  USEL UR8, UR4, UR8, !UP2 ;  /* 0x0000000804087287 */ /* 0x000fe4000d000000 */
[----:B------:R-:W-:Y:S02]  /*16c0*/  @!UP0 USHF.R.U32.HI UR7, URZ, UR9, UR7 ;  /* 0x00000009ff078299 */ /* 0x000fe40008011607 */
[----:B------:R-:W-:Y:S02]  /*16d0*/  UIADD3 UR9, UPT, UPT, -UR8, URZ, URZ ;  /* 0x000000ff08097290 */ /* 0x000fe4000fffe1ff */
[----:B------:R-:W-:Y:S02]  /*16e0*/  @!UP0 USEL UR7, UR5, UR7, !UP2 ;  /* 0x0000000705078287 */ /* 0x000fe4000d000000 */
[----:B------:R-:W-:-:S02]  /*16f0*/  UIMAD UR9, UR24, UR9, UR4 ;  /* 0x00000009180972a4 */ /* 0x000fc4000f8e0204 */
[----:B------:R-:W-:Y:S02]  /*1700*/  @!UP0 UIADD3 UR8, UPT, UPT, UR8, -UR7, URZ ;  /* 0x8000000708088290 */ /* 0x000fe4000fffe0ff */
[----:B------:R-:W-:Y:S02]  /*1710*/  @!UP0 UIMAD UR6, UR9, UR6, UR7 ;  /* 0x00000006090682a4 */ /* 0x000fe4000f8e0207 */
[----:B------:R-:W-:Y:S02]  /*1720*/  @!UP0 UIMAD UR4, UR8, UR24, UR5 ;  /* 0x00000018080482a4 */ /* 0x000fe4000f8e0205 */
[----:B------:R-:W-:Y:S02]  /*1730*/  UIMAD UR16, UR26, UR16, UR25 ;  /* 0x000000101a1072a4 */ /* 0x000fe4000f8e0219 */
[----:B------:R-:W-:Y:S01]  /*1740*/  UIMAD UR20, UR4, UR14, UR20 ;  /* 0x0000000e041472a4 */ /* 0x000fe2000f8e0214 */
[----:B------:R-:W-:Y:S02]  /*1750*/  @!UP0 UMOV UR5, UR6 ;  /* 0x0000000600058c82 */ /* 0x000fe40008000000 */
[----:B------:R-:W-:-:S12]  /*1760*/  UIMAD UR16, UR5, UR26, UR16 ;  /* 0x0000001a051072a4 */ /* 0x000fd8000f8e0210 */
.L_x_18:
[----:B------:R-:W-:-:S09]  /*1770*/  UISETP.NE.AND UP0, UPT, UR27, 0x1, UPT ;  /* 0x000000011b00788c */ /* 0x000fd2000bf05270 */
[----:B------:R-:W-:Y:S05]  /*1780*/  BRA.U UP0, `(.L_x_19) ;  /* 0x0000000100447547 */ /* 0x000fea000b800000 */
[----:B------:R-:W2:Y:S01]  /*1790*/  LDCU.128 UR8, c[0x0][0xb10] ;  /* 0x00016200ff0877ac */ /* 0x000ea20008000c00 */
[----:B------:R-:W3:Y:S01]  /*17a0*/  LDCU UR12, c[0x0][0xb0c] ;  /* 0x00016180ff0c77ac */ /* 0x000ee20008000800 */
[----:B------:R-:W4:Y:S01]  /*17b0*/  LDCU UR13, c[0x0][0xb20] ;  /* 0x00016400ff0d77ac */ /* 0x000f220008000800 */
[----:B--2---:R-:W-:Y:S02]  /*17c0*/  UIMAD.WIDE.U32 UR6, UR16, UR8, URZ ;  /* 0x00000008100672a5 */ /* 0x004fe4000f8e00ff */
[----:B------:R-:W-:Y:S02]  /*17d0*/  UIMAD.WIDE.U32 UR4, UR20, UR11, URZ ;  /* 0x0000000b140472a5 */ /* 0x000fe4000f8e00ff */
[----:B---3--:R-:W-:Y:S02]  /*17e0*/  UISETP.NE.AND UP1, UPT, UR12, 0x1, UPT ;  /* 0x000000010c00788c */ /* 0x008fe4000bf25270 */
[----:B------:R-:W-:Y:S01]  /*17f0*/  UISETP.NE.AND UP0, UPT, UR10, 0x1, UPT ;  /* 0x000000010a00788c */ /* 0x000fe2000bf05270 */
[----:B------:R-:W-:-:S02]  /*1800*/  UMOV UR6, UR7 ;  /* 0x0000000700067c82 */ /* 0x000fc40008000000 */
[----:B------:R-:W-:Y:S01]  /*1810*/  UMOV UR4, UR5 ;  /* 0x0000000500047c82 */ /* 0x000fe20008000000 */
[----:B------:R-:W-:Y:S02]  /*1820*/  USHF.R.U32.HI UR9, URZ, UR9, UR6 ;  /* 0x00000009ff097299 */ /* 0x000fe40008011606 */
[----:B----4-:R-:W-:Y:S02]  /*1830*/  USHF.R.U32.HI UR4, URZ, UR13, UR4 ;  /* 0x0000000dff047299 */ /* 0x010fe40008011604 */
[----:B------:R-:W-:Y:S02]  /*1840*/  USEL UR5, UR16, UR9, !UP1 ;  /* 0x0000000910057287 */ /* 0x000fe4000c800000 */
[----:B------:R-:W-:-:S04]  /*1850*/  USEL UR4, UR20, UR4, !UP0 ;  /* 0x0000000414047287 */ /* 0x000fc8000c000000 */
[----:B------:R-:W-:Y:S02]  /*1860*/  UIADD3 UR6, UPT, UPT, -UR4, UR5, URZ ;  /* 0x0000000504067290 */ /* 0x000fe4000fffe1ff */
[----:B------:R-:W-:Y:S02]  /*1870*/  UIADD3 UR4, UPT, UPT, UR4, -UR5, URZ ;  /* 0x8000000504047290 */ /* 0x000fe4000fffe0ff */
[----:B------:R-:W-:Y:S02]  /*1880*/  UIMAD UR20, UR6, UR10, UR20 ;  /* 0x0000000a061472a4 */ /* 0x000fe4000f8e0214 */
[----:B------:R-:W-:-:S12]  /*1890*/  UIMAD UR16, UR4, UR12, UR16 ;  /* 0x0000000c041072a4 */ /* 0x000fd8000f8e0210 */
.L_x_19:
[----:B------:R-:W-:-:S09]  /*18a0*/  UISETP.EQ.U32.AND UP0, UPT, UR28, 0x1, UPT ;  /* 0x000000011c00788c */ /* 0x000fd2000bf02070 */
[----:B------:R-:W-:Y:S05]  /*18b0*/  BRA.U !UP0, `(.L_x_20) ;  /* 0x00000001080c7547 */ /* 0x000fea000b800000 */
[----:B------:R-:W-:Y:S01]  /*18c0*/  UCGABAR_WAIT ;  /* 0x0000000000007dc7 */ /* 0x000fe20008000000 */
[----:B------:R-:W-:Y:S01]  /*18d0*/  CCTL.IVALL ;  /* 0x00000000ff00798f */ /* 0x000fe20002000000 */
[----:B------:R-:W-:Y:S05]  /*18e0*/  BRA `(.L_x_21) ;  /* 0x0000000000047947 */ /* 0x000fea0003800000 */
.L_x_20:
[----:B------:R-:W-:Y:S06]  /*18f0*/  BAR.SYNC.DEFER_BLOCKING 0x0 ;  /* 0x0000000000007b1d */ /* 0x000fec0000010000 */
.L_x_21:
[----:B------:R-:W-:Y:S05]  /*1900*/  BRA.U UP3, `(.L_x_22) ;  /* 0x00000015038c7547 */ /* 0x000fea000b800000 */
[----:B------:R-:W2:Y:S01]  /*1910*/  LDCU UR6, c[0x0][0x38c] ;  /* 0x00007180ff0677ac */ /* 0x000ea20008000800 */
[----:B------:R-:W-:Y:S01]  /*1920*/  PLOP3.LUT P2, PT, PT, PT, UP5, 0x80, 0x8 ;  /* 0x000000000008781c */ /* 0x000fe20003f4f058 */
[----:B------:R-:W-:Y:S01]  /*1930*/  IMAD.MOV.U32 R12, RZ, RZ, 0x1 ;  /* 0x00000001ff0c7424 */ /* 0x000fe200078e00ff */
[----:B------:R-:W-:Y:S01]  /*1940*/  ISETP.NE.AND P3, PT, R0, RZ, P4 ;  /* 0x000000ff0000720c */ /* 0x000fe20002765270 */
[----:B------:R-:W-:Y:S01]  /*1950*/  USHF.L.U32 UR7, UR25, 0x6, URZ ;  /* 0x0000000619077899 */ /* 0x000fe200080006ff */
[----:B------:R-:W-:Y:S01]  /*1960*/  PLOP3.LUT P2, PT, P2, PT, PT, 0x8, 0x80 ;  /* 0x000000000080781c */ /* 0x000fe2000174e170 */
[----:B------:R-:W-:Y:S01]  /*1970*/  USHF.L.U32 UR8, UR25, 0x7, URZ ;  /* 0x0000000719087899 */ /* 0x000fe200080006ff */
[----:B------:R-:W-:Y:S01]  /*1980*/  CS2R R10, SRZ ;  /* 0x00000000000a7805 */ /* 0x000fe2000001ff00 */
[----:B------:R-:W-:Y:S01]  /*1990*/  UISETP.NE.AND UP1, UPT, UR21, URZ, UPT ;  /* 0x000000ff1500728c */ /* 0x000fe2000bf25270 */
[----:B------:R-:W-:Y:S01]  /*19a0*/  IMAD.MOV.U32 R9, RZ, RZ, RZ ;  /* 0x000000ffff097224 */ /* 0x000fe200078e00ff */
[----:B------:R-:W3:Y:S01]  /*19b0*/  LDCU UR50, c[0x0][0x370] ;  /* 0x00006e00ff3277ac */ /* 0x000ee20008000800 */
[----:B------:R-:W-:Y:S01]  /*19c0*/  IMAD.MOV.U32 R8, RZ, RZ, 0x1 ;  /* 0x00000001ff087424 */ /* 0x000fe200078e00ff */
[----:B------:R-:W-:Y:S01]  /*19d0*/  USEL UR40, UR54, 0x2, UP1 ;  /* 0x0000000236287887 */ /* 0x000fe20008800000 */
[----:B------:R-:W4:Y:S01]  /*19e0*/  LDCU.64 UR46, c[0x0][0x348] ;  /* 0x00006900ff2e77ac */ /* 0x000f220008000a00 */
[----:B--2---:R-:W-:-:S02]  /*19f0*/  UIADD3 UR5, UPT, UPT, UR6, 0x3f, URZ ;  /* 0x0000003f06057890 */ /* 0x004fc4000fffe0ff */
[----:B------:R-:W-:Y:S02]  /*1a00*/  UIADD3 UR58, UPT, UPT, UR6, 0x7e, URZ ;  /* 0x0000007e063a7890 */ /* 0x000fe4000fffe0ff */
[----:B------:R-:W-:Y:S01]  /*1a10*/  USHF.R.S32.HI UR4, URZ, 0x1f, UR5 ;  /* 0x0000001fff047899 */ /* 0x000fe20008011405 */
[----:B------:R-:W2:Y:S03]  /*1a20*/  LDCU UR49, c[0x0][0x374] ;  /* 0x00006e80ff3177ac */ /* 0x000ea60008000800 */
[----:B------:R-:W-:Y:S02]  /*1a30*/  ULEA.HI UR4, UR4, UR5, URZ, 0x6 ;  /* 0x0000000504047291 */ /* 0x000fe4000f8f30ff */
[----:B------:R-:W-:Y:S02]  /*1a40*/  UIADD3 UR5, UPT, UPT, UR6, -0x1, URZ ;  /* 0xffffffff06057890 */ /* 0x000fe4000fffe0ff */
[----:B------:R-:W-:-:S02]  /*1a50*/  USHF.R.S32.HI UR53, URZ, 0x6, UR4 ;  /* 0x00000006ff357899 */ /* 0x000fc40008011404 */
[----:B------:R-:W-:Y:S02]  /*1a60*/  UISETP.GE.U32.AND UP2, UPT, UR5, -0x7f, UPT ;  /* 0xffffff810500788c */ /* 0x000fe4000bf46070 */
[----:B------:R-:W-:Y:S02]  /*1a70*/  UISETP.LT.U32.AND UP0, UPT, UR53, 0x4, UPT ;  /* 0x000000043500788c */ /* 0x000fe4000bf01070 */
[----:B------:R-:W-:Y:S02]  /*1a80*/  ULOP3.LUT UR6, UR7, 0x40, URZ, 0xc0, !UPT ;  /* 0x0000004007067892 */ /* 0x000fe4000f8ec0ff */
[----:B------:R-:W-:Y:S02]  /*1a90*/  USEL UR51, UR53, 0x4, UP0 ;  /* 0x0000000435337887 */ /* 0x000fe40008000000 */
[----:B------:R-:W-:Y:S02]  /*1aa0*/  ULOP3.LUT UR5, UR8, 0x80, URZ, 0xc0, !UPT ;  /* 0x0000008008057892 */ /* 0x000fe4000f8ec0ff */
[----:B------:R-:W-:-:S02]  /*1ab0*/  UIADD3 UR4, UPT, UPT, UR51, -0x1, URZ ;  /* 0xffffffff33047890 */ /* 0x000fc4000fffe0ff */
[----:B------:R-:W-:Y:S02]  /*1ac0*/  @UP2 UIADD3 UR4, UPT, UPT, UR51, URZ, URZ ;  /* 0x000000ff33042290 */ /* 0x000fe4000fffe0ff */
[----:B------:R-:W-:Y:S02]  /*1ad0*/  ULEA UR57, UR57, UR6, 0x5 ;  /* 0x0000000639397291 */ /* 0x000fe4000f8e28ff */
[----:B------:R-:W-:Y:S02]  /*1ae0*/  ULEA UR55, UR55, UR5, 0x6 ;  /* 0x0000000537377291 */ /* 0x000fe4000f8e30ff */
[----:B------:R-:W-:Y:S02]  /*1af0*/  UIADD3 UR56, UPT, UPT, UR53, -UR51, URZ ;  /* 0x8000003335387290 */ /* 0x000fe4000fffe0ff */
[----:B------:R-:W-:Y:S02]  /*1b00*/  UIADD3 UR41, UPT, UPT, UR4, 0x1, URZ ;  /* 0x0000000104297890 */ /* 0x000fe4000fffe0ff */
[----:B------:R-:W-:Y:S01]  /*1b10*/  UIADD3 UR54, UPT, UPT, -UR4, URZ, URZ ;  /* 0x000000ff04367290 */ /* 0x000fe2000fffe1ff */
[----:B--234-:R-:W-:-:S11]  /*1b20*/  UMOV UR29, URZ ;  /* 0x000000ff001d7c82 */ /* 0x01cfd60008000000 */
.L_x_46:
[----:B------:R-:W-:Y:S01]  /*1b30*/  UISETP.NE.AND UP0, UPT, UR52, URZ, UPT ;  /* 0x000000ff3400728c */ /* 0x000fe2000bf05270 */
[----:B------:R-:W2:Y:S08]  /*1b40*/  S2UR UR52, SR_CgaCtaId ;  /* 0x00000000003479c3 */ /* 0x000eb00000008800 */
[----:B---3--:R-:W-:Y:S05]  /*1b50*/  BRA.U UP0, `(.L_x_23) ;  /* 0x0000000100347547 */ /* 0x008fea000b800000 */
[----:B------:R-:W3:Y:S01]  /*1b60*/  S2R R0, SR_CgaCtaId ;  /* 0x0000000000007919 */ /* 0x000ee20000008800 */
[----:B------:R-:W-:-:S04]  /*1b70*/  MOV R2, 0x400 ;  /* 0x0000040000027802 */ /* 0x000fc80000000f00 */
[----:B---3--:R-:W-:Y:S02]  /*1b80*/  LEA R0, R0, R2, 0x18 ;  /* 0x0000000200007211 */ /* 0x008fe400078ec0ff */
[----:B------:R-:W-:-:S03]  /*1b90*/  SHF.L.U32 R2, R8, 0x1f, RZ ;  /* 0x0000001f08027819 */ /* 0x000fc600000006ff */
[----:B------:R-:W-:-:S04]  /*1ba0*/  IMAD R0, R9, 0x8, R0 ;  /* 0x0000000809007824 */ /* 0x000fc800078e0200 */
[----:B------:R-:W3:Y:S02]  /*1bb0*/  SYNCS.PHASECHK.TRANS64.TRYWAIT P0, [R0+URZ+0x100], R2 ;  /* 0x00010002000075a7 */ /* 0x000ee400080011ff */
[----:B---3--:R-:W-:Y:S05]  /*1bc0*/  @!P0 BRA `(.L_x_24) ;  /* 0x000000a400088947 */ /* 0x008fea0003800000 */
.L_x_189:
[----:B------:R-:W-:Y:S01]  /*1bd0*/  VIADD R9, R9, 0x1 ;  /* 0x0000000109097836 */ /* 0x000fe20000000000 */
[----:B------:R3:W-:Y:S04]  /*1be0*/  SYNCS.ARRIVE.TRANS64.A1T0 RZ, [R0+URZ+0xf0], RZ ;  /* 0x0000f0ff00ff79a7 */ /* 0x0007e800081000ff */
[----:B------:R-:W-:-:S04]  /*1bf0*/  ISETP.NE.AND P0, PT, R9, 0x2, PT ;  /* 0x000000020900780c */ /* 0x000fc80003f05270 */
[----:B------:R-:W-:Y:S02]  /*1c00*/  SEL R9, R9, RZ, P0 ;  /* 0x000000ff09097207 */ /* 0x000fe40000000000 */
[----:B---3--:R-:W-:-:S04]  /*1c10*/  SEL R0, RZ, 0x1, P0 ;  /* 0x00000001ff007807 */ /* 0x008fc80000000000 */
[----:B------:R-:W-:-:S07]  /*1c20*/  LOP3.LUT R8, R8, R0, RZ, 0x3c, !PT ;  /* 0x0000000008087212 */ /* 0x000fce00078e3cff */
.L_x_23:
[----:B------:R-:W-:Y:S01]  /*1c30*/  UMOV UR21, 0x400 ;  /* 0x0000040000157882 */ /* 0x000fe20000000000 */
[----:B------:R-:W-:Y:S01]  /*1c40*/  SHF.L.U32 R0, R12, 0x1f, RZ ;  /* 0x0000001f0c007819 */ /* 0x000fe200000006ff */
[----:B--2---:R-:W-:Y:S02]  /*1c50*/  ULEA UR21, UR52, UR21, 0x18 ;  /* 0x0000001534157291 */ /* 0x004fe4000f8ec0ff */
[----:B------:R-:W-:Y:S02]  /*1c60*/  UISETP.GE.U32.AND UP0, UPT, UR58, 0x7f, UPT ;  /* 0x0000007f3a00788c */ /* 0x000fe4000bf06070 */
[----:B------:R-:W-:Y:S02]  /*1c70*/  ULEA UR4, UR29, UR21, 0x3 ;  /* 0x000000151d047291 */ /* 0x000fe4000f8e18ff */
[----:B------:R-:W-:Y:S01]  /*1c80*/  ULEA UR19, UR20, UR57, 0x7 ;  /* 0x0000003914137291 */ /* 0x000fe2000f8e38ff */
[----:B------:R-:W-:-:S06]  /*1c90*/  UMOV UR13, URZ ;  /* 0x000000ff000d7c82 */ /* 0x000fcc0008000000 */
[----:B------:R2:W3:Y:S01]  /*1ca0*/  SYNCS.PHASECHK.TRANS64.TRYWAIT P1, [UR4+0x20], R0 ;  /* 0x00002000ff0075a7 */ /* 0x0004e20008021104 */
[----:B------:R-:W-:-:S04]  /*1cb0*/  ULEA.HI UR4, UR16, UR16, URZ, 0x1 ;  /* 0x0000001010047291 */ /* 0x000fc8000f8f08ff */
[----:B------:R-:W-:-:S04]  /*1cc0*/  USHF.L.U32 UR4, UR4, 0x7, URZ ;  /* 0x0000000704047899 */ /* 0x000fc800080006ff */
[----:B------:R-:W-:-:S04]  /*1cd0*/  ULOP3.LUT UR35, UR4, 0xffffff00, URZ, 0xc0, !UPT ;  /* 0xffffff0004237892 */ /* 0x000fc8000f8ec0ff */
[----:B------:R-:W-:Y:S01]  /*1ce0*/  UIADD3 UR35, UPT, UPT, UR55, UR35, URZ ;  /* 0x0000002337237290 */ /* 0x000fe2000fffe0ff */
[----:B------:R-:W-:Y:S11]  /*1cf0*/  BRA.U !UP0, `(.L_x_25) ;  /* 0x0000000508147547 */ /* 0x000ff6000b800000 */
[----:B------:R-:W-:Y:S01]  /*1d00*/  UMOV UR30, UR54 ;  /* 0x00000036001e7c82 */ /* 0x000fe20008000000 */
[----:B------:R-:W-:Y:S01]  /*1d10*/  UMOV UR5, UR29 ;  /* 0x0000001d00057c82 */ /* 0x000fe20008000000 */
[----:B------:R-:W-:-:S05]  /*1d20*/  UMOV UR26, 0x20 ;  /* 0x00000020001a7882 */ /* 0x000fca0000000000 */
.L_x_33:
[----:B------:R-:W-:Y:S01]  /*1d30*/  ULEA UR6, UR5, UR21, 0x3 ;  /* 0x0000001505067291 */ /* 0x000fe2000f8e18ff */
[----:B---3--:R-:W-:Y:S01]  /*1d40*/  @P4 MOV R2, 0x18000 ;  /* 0x0001800000024802 */ /* 0x008fe20000000f00 */
[----:B-123--:R-:W-:Y:S10]  /*1d50*/  @P1 BRA `(.L_x_26) ;  /* 0x00000000000c1947 */ /* 0x00eff40003800000 */
[----:B------:R-:W-:-:S04]  /*1d60*/  SHF.L.U32 R3, R12, 0x1f, RZ ;  /* 0x0000001f0c037819 */ /* 0x000fc800000006ff */
[----:B------:R-:W3:Y:S02]  /*1d70*/  SYNCS.PHASECHK.TRANS64.TRYWAIT P0, [UR6+0x20], R3 ;  /* 0x00002003ff0075a7 */ /* 0x000ee40008001106 */
[----:B---3--:R-:W-:Y:S05]  /*1d80*/  @!P0 BRA `(.L_x_27) ;  /* 0x000000a000ac8947 */ /* 0x008fea0003800000 */
.L_x_26:
[----:B------:R3:W-:Y:S01]  /*1d90*/  @P4 SYNCS.ARRIVE.TRANS64 RZ, [UR6], R2 ;  /* 0x00000002ffff49a7 */ /* 0x0007e20008000006 */
[----:B------:R-:W-:Y:S02]  /*1da0*/  ULOP3.LUT UR4, UR40, 0x2, URZ, 0xfc, !UPT ;  /* 0x0000000228047892 */ /* 0x000fe4000f8efcff */
[----:B------:R-:W-:Y:S02]  /*1db0*/  UIADD3 UR30, UPT, UPT, UR30, 0x1, URZ ;  /* 0x000000011e1e7890 */ /* 0x000fe4000fffe0ff */
[----:B------:R-:W-:Y:S02]  /*1dc0*/  UISETP.NE.AND UP0, UPT, UR4, 0x2, UPT ;  /* 0x000000020400788c */ /* 0x000fe4000bf05270 */
[----:B------:R-:W-:-:S07]  /*1dd0*/  UISETP.NE.AND UP2, UPT, UR30, 0x1, UPT ;  /* 0x000000011e00788c */ /* 0x000fce000bf45270 */
[----:B------:R-:W-:Y:S05]  /*1de0*/  BRA.U UP0, `(.L_x_28) ;  /* 0x0000000100047547 */ /* 0x000fea000b800000 */
[----:B-1----:R-:W-:Y:S05]  /*1df0*/  BPT.TRAP 0x1 ;  /* 0x000000040000795c */ /* 0x002fea0000300000 */
.L_x_28:
[----:B------:R-:W-:Y:S04]  /*1e00*/  BSSY.RECONVERGENT B0, `(.L_x_29) ;  /* 0x0000003000007945 */ /* 0x000fe80003800200 */
[----:B------:R-:W-:Y:S05]  /*1e10*/  @!P3 BRA `(.L_x_30) ;  /* 0x000000000004b947 */ /* 0x000fea0003800000 */
[----:B-1----:R-:W-:Y:S05]  /*1e20*/  BPT.TRAP 0x1 ;  /* 0x000000040000795c */ /* 0x002fea0000300000 */
.L_x_30:
[----:B-1----:R-:W-:Y:S05]  /*1e30*/  BSYNC.RECONVERGENT B0 ;  /* 0x0000000000007941 */ /* 0x002fea0003800200 */
.L_x_29:
[----:B------:R-:W-:Y:S01]  /*1e40*/  UIADD3 UR4, UPT, UPT, UR5, 0x1, URZ ;  /* 0x0000000105047890 */ /* 0x000fe2000fffe0ff */
[----:B------:R-:W-:Y:S01]  /*1e50*/  BSSY.RECONVERGENT B0, `(.L_x_31) ;  /* 0x000002b000007945 */ /* 0x000fe20003800200 */
[----:B------:R-:W-:Y:S02]  /*1e60*/  ELECT P0, URZ, PT ;  /* 0x0000000000ff782f */ /* 0x000fe40003800000 */
[----:B------:R-:W-:-:S04]  /*1e70*/  UISETP.NE.AND UP0, UPT, UR4, 0x4, UPT ;  /* 0x000000040400788c */ /* 0x000fc8000bf05270 */
[----:B------:R-:W-:Y:S02]  /*1e80*/  USEL UR7, URZ, 0x1, UP0 ;  /* 0x00000001ff077887 */ /* 0x000fe40008000000 */
[----:B------:R-:W-:-:S04]  /*1e90*/  USEL UR29, UR4, URZ, UP0 ;  /* 0x000000ff041d7287 */ /* 0x000fc80008000000 */
[----:B------:R-:W-:Y:S01]  /*1ea0*/  ULEA UR4, UR29, UR21, 0x3 ;  /* 0x000000151d047291 */ /* 0x000fe2000f8e18ff */
[----:B------:R-:W-:-:S04]  /*1eb0*/  LOP3.LUT R12, R12, UR7, RZ, 0x3c, !PT ;  /* 0x000000070c0c7c12 */ /* 0x000fc8000f8e3cff */
[----:B--2---:R-:W-:-:S04]  /*1ec0*/  SHF.L.U32 R0, R12, 0x1f, RZ ;  /* 0x0000001f0c007819 */ /* 0x004fc800000006ff */
[----:B------:R1:W2:Y:S01]  /*1ed0*/  SYNCS.PHASECHK.TRANS64.TRYWAIT P1, [UR4+0x20], R0 ;  /* 0x00002000ff0075a7 */ /* 0x0002a20008021104 */
[----:B------:R-:W-:Y:S05]  /*1ee0*/  @!P0 BRA `(.L_x_32) ;  /* 0x0000000000848947 */ /* 0x000fea0003800000 */
[----:B------:R-:W-:Y:S02]  /*1ef0*/  ULEA UR24, UR5, UR39, 0xd ;  /* 0x0000002705187291 */ /* 0x000fe4000f8e68ff */
[----:B------:R-:W-:Y:S02]  /*1f00*/  ULEA UR8, UR5, UR38, 0xc ;  /* 0x0000002605087291 */ /* 0x000fe4000f8e60ff */
[----:B------:R-:W-:Y:S02]  /*1f10*/  UIADD3 UR22, UP1, UPT, UR46, 0x80, URZ ;  /* 0x000000802e167890 */ /* 0x000fe4000ff3e0ff */
[----:B------:R-:W-:Y:S02]  /*1f20*/  ULEA UR24, UR24, UR21, 0x2 ;  /* 0x0000001518187291 */ /* 0x000fe4000f8e10ff */
[----:B------:R-:W-:Y:S02]  /*1f30*/  UIADD3 UR14, UP0, UPT, UR46, 0x180, URZ ;  /* 0x000001802e0e7890 */ /* 0x000fe4000ff1e0ff */
[----:B------:R-:W-:-:S02]  /*1f40*/  ULEA UR8, UR8, UR21, 0x2 ;  /* 0x0000001508087291 */ /* 0x000fc4000f8e10ff */
[----:B------:R-:W-:Y:S02]  /*1f50*/  UIADD3 UR34, UPT, UPT, UR26, -0x20, URZ ;  /* 0xffffffe01a227890 */ /* 0x000fe4000fffe0ff */
[----:B------:R-:W-:Y:S02]  /*1f60*/  ULOP3.LUT UR33, UR6, 0xfefffff8, URZ, 0xc0, !UPT ;  /* 0xfefffff806217892 */ /* 0x000fe4000f8ec0ff */
[----:B------:R-:W-:Y:S02]  /*1f70*/  UIADD3.X UR23, UPT, UPT, URZ, UR47, URZ, UP1, !UPT ;  /* 0x0000002fff177290 */ /* 0x000fe40008ffe4ff */
[----:B------:R-:W-:Y:S02]  /*1f80*/  UIADD3 UR32, UPT, UPT, UR24, 0x8400, URZ ;  /* 0x0000840018207890 */ /* 0x000fe4000fffe0ff */
[----:B------:R-:W-:Y:S02]  /*1f90*/  UPRMT UR7, URZ, 0x5410, UR37 ;  /* 0x00005410ff077896 */ /* 0x000fe40008000025 */
[----:B------:R-:W-:-:S02]  /*1fa0*/  UIADD3 UR24, UPT, UPT, UR24, 0xc400, URZ ;  /* 0x0000c40018187890 */ /* 0x000fc4000fffe0ff */
[----:B------:R-:W-:Y:S02]  /*1fb0*/  UIADD3.X UR15, UPT, UPT, URZ, UR47, URZ, UP0, !UPT ;  /* 0x0000002fff0f7290 */ /* 0x000fe400087fe4ff */
[----:B------:R-:W-:Y:S02]  /*1fc0*/  UIADD3 UR16, UPT, UPT, UR8, 0x28400, URZ ;  /* 0x0002840008107890 */ /* 0x000fe4000fffe0ff */
[----:B------:R-:W-:Y:S02]  /*1fd0*/  UPRMT UR4, URZ, 0x5410, UR31 ;  /* 0x00005410ff047896 */ /* 0x000fe4000800001f */
[----:B------:R-:W-:Y:S01]  /*1fe0*/  UIADD3 UR8, UPT, UPT, UR8, 0x2a400, URZ ;  /* 0x0002a40008087890 */ /* 0x000fe2000fffe0ff */
[----:B------:R-:W-:Y:S01]  /*1ff0*/  UMOV UR42, 0x0 ;  /* 0x00000000002a7882 */ /* 0x000fe20000000000 */
[----:B------:R-:W-:Y:S01]  /*2000*/  UMOV UR43, 0x10000000 ;  /* 0x10000000002b7882 */ /* 0x000fe20000000000 */
[----:B------:R-:W-:Y:S01]  /*2010*/  UMOV UR27, UR35 ;  /* 0x00000023001b7c82 */ /* 0x000fe20008000000 */
[----:B------:R-:W-:Y:S01]  /*2020*/  UMOV UR28, UR36 ;  /* 0x00000024001c7c82 */ /* 0x000fe20008000000 */
[----:B------:R-:W-:Y:S01]  /*2030*/  UMOV UR25, UR33 ;  /* 0x0000002100197c82 */ /* 0x000fe20008000000 */
[----:B------:R-:W-:Y:S01]  /*2040*/  UMOV UR20, UR36 ;  /* 0x0000002400147c82 */ /* 0x000fe20008000000 */
[----:B------:R-:W-:Y:S01]  /*2050*/  UMOV UR17, UR33 ;  /* 0x0000002100117c82 */ /* 0x000fe20008000000 */
[----:B------:R-:W-:Y:S01]  /*2060*/  UMOV UR18, UR34 ;  /* 0x0000002200127c82 */ /* 0x000fe20008000000 */
[----:B------:R4:W-:Y:S01]  /*2070*/  UTMALDG.3D.MULTICAST.2CTA [UR32], [UR22], UR7, desc[UR42] ;  /* 0x00002a20160073b4 */ /* 0x0009e20008211807 */
[----:B------:R-:W-:Y:S01]  /*2080*/  UMOV UR10, UR26 ;  /* 0x0000001a000a7c82 */ /* 0x000fe20008000000 */
[----:B------:R-:W-:Y:S01]  /*2090*/  UMOV UR11, UR19 ;  /* 0x00000013000b7c82 */ /* 0x000fe20008000000 */
[----:B------:R-:W-:Y:S01]  /*20a0*/  UMOV UR12, UR36 ;  /* 0x00000024000c7c82 */ /* 0x000fe20008000000 */
[----:B------:R-:W-:Y:S01]  /*20b0*/  UMOV UR9, UR33 ;  /* 0x0000002100097c82 */ /* 0x000fe20008000000 */
[----:B------:R4:W-:Y:S01]  /*20c0*/  UTMALDG.3D.MULTICAST.2CTA [UR24], [UR22], UR7, desc[UR42] ;  /* 0x00002a18160073b4 */ /* 0x0009e20008211807 */
[----:B------:R4:W-:Y:S01]  /*20d0*/  UTMALDG.3D.MULTICAST.2CTA [UR16], [UR14], UR4, desc[UR42] ;  /* 0x00002a100e0073b4 */ /* 0x0009e20008211804 */
[----:B------:R4:W-:Y:S02]  /*20e0*/  UTMALDG.3D.MULTICAST.2CTA [UR8], [UR14], UR4, desc[UR42] ;  /* 0x00002a080e0073b4 */ /* 0x0009e40008211804 */
[----:B----4-:R-:W-:Y:S01]  /*20f0*/  NOP ;  /* 0x0000000000007918 */ /* 0x010fe20000000000 */
.L_x_32:
[----:B------:R-:W-:Y:S05]  /*2100*/  BSYNC.RECONVERGENT B0 ;  /* 0x0000000000007941 */ /* 0x000fea0003800200 */
.L_x_31:
[----:B------:R-:W-:Y:S01]  /*2110*/  UIADD3 UR26, UPT, UPT, UR26, 0x40, URZ ;  /* 0x000000401a1a7890 */ /* 0x000fe2000fffe0ff */
[----:B------:R-:W-:Y:S01]  /*2120*/  UMOV UR5, UR29 ;  /* 0x0000001d00057c82 */ /* 0x000fe20008000000 */
[----:B------:R-:W-:Y:S01]  /*2130*/  UMOV UR13, UR41 ;  /* 0x00000029000d7c82 */ /* 0x000fe20008000000 */
[----:B------:R-:W-:Y:S09]  /*2140*/  BRA.U UP2, `(.L_x_33) ;  /* 0xfffffff902f87547 */ /* 0x000ff2000b83ffff */
.L_x_25:
[----:B------:R-:W-:Y:S01]  /*2150*/  ULEA UR4, UR29, UR21, 0x3 ;  /* 0x000000151d047291 */ /* 0x000fe2000f8e18ff */
[----:B-12---:R-:W-:Y:S01]  /*2160*/  SHF.L.U32 R0, R12, 0x1f, RZ ;  /* 0x0000001f0c007819 */ /* 0x006fe200000006ff */
[----:B------:R-:W-:Y:S01]  /*2170*/  @!P2 SYNCS.ARRIVE.TRANS64.A1T0 RZ, [UR21+0x88], RZ ;  /* 0x000088ffffffa9a7 */ /* 0x000fe20008100015 */
[----:B------:R-:W-:-:S06]  /*2180*/  UISETP.GT.AND UP0, UPT, UR53, UR51, UPT ;  /* 0x000000333500728c */ /* 0x000fcc000bf04270 */
[----:B---3--:R1:W2:Y:S03]  /*2190*/  SYNCS.PHASECHK.TRANS64.TRYWAIT P1, [UR4+0x20], R0 ;  /* 0x00002000ff0075a7 */ /* 0x0082a60008021104 */
[----:B------:R-:W-:Y:S05]  /*21a0*/  BRA.U !UP0, `(.L_x_34) ;  /* 0x00000005080c7547 */ /* 0x000fea000b800000 */
[----:B------:R-:W-:Y:S01]  /*21b0*/  UIADD3 UR23, UPT, UPT, UR56, UR13, URZ ;  /* 0x0000000d38177290 */ /* 0x000fe2000fffe0ff */
[----:B------:R-:W-:-:S11]  /*21c0*/  UMOV UR6, UR29 ;  /* 0x0000001d00067c82 */ /* 0x000fd60008000000 */
.L_x_42:
[----:B------:R-:W-:Y:S01]  /*21d0*/  ULEA UR7, UR6, UR21, 0x3 ;  /* 0x0000001506077291 */ /* 0x000fe2000f8e18ff */
[----:B--2---:R-:W-:Y:S01]  /*21e0*/  @P4 MOV R2, 0x18000 ;  /* 0x0001800000024802 */ /* 0x004fe20000000f00 */
[----:B--23--:R-:W-:Y:S10]  /*21f0*/  @P1 BRA `(.L_x_35) ;  /* 0x00000000000c1947 */ /* 0x00cff40003800000 */
[----:B------:R-:W-:-:S04]  /*2200*/  SHF.L.U32 R3, R12, 0x1f, RZ ;  /* 0x0000001f0c037819 */ /* 0x000fc800000006ff */
[----:B------:R-:W2:Y:S02]  /*2210*/  SYNCS.PHASECHK.TRANS64.TRYWAIT P0, [UR7+0x20], R3 ;  /* 0x00002003ff0075a7 */ /* 0x000ea40008001107 */
[----:B--2---:R-:W-:Y:S05]  /*2220*/  @!P0 BRA `(.L_x_36) ;  /* 0x0000009c009c8947 */ /* 0x004fea0003800000 */
.L_x_35:
[----:B------:R2:W-:Y:S01]  /*2230*/  @P4 SYNCS.ARRIVE.TRANS64 RZ, [UR7], R2 ;  /* 0x00000002ffff49a7 */ /* 0x0005e20008000007 */
[----:B------:R-:W-:-:S04]  /*2240*/  ULOP3.LUT UR4, UR40, 0x2, URZ, 0xfc, !UPT ;  /* 0x0000000228047892 */ /* 0x000fc8000f8efcff */
[----:B------:R-:W-:-:S09]  /*2250*/  UISETP.NE.AND UP0, UPT, UR4, 0x2, UPT ;  /* 0x000000020400788c */ /* 0x000fd2000bf05270 */
[----:B------:R-:W-:Y:S05]  /*2260*/  BRA.U UP0, `(.L_x_37) ;  /* 0x0000000100047547 */ /* 0x000fea000b800000 */
[----:B------:R-:W-:Y:S05]  /*2270*/  BPT.TRAP 0x1 ;  /* 0x000000040000795c */ /* 0x000fea0000300000 */
.L_x_37:
[----:B------:R-:W-:Y:S04]  /*2280*/  BSSY.RECONVERGENT B0, `(.L_x_38) ;  /* 0x0000003000007945 */ /* 0x000fe80003800200 */
[----:B------:R-:W-:Y:S05]  /*2290*/  @!P3 BRA `(.L_x_39) ;  /* 0x000000000004b947 */ /* 0x000fea0003800000 */
[----:B------:R-:W-:Y:S05]  /*22a0*/  BPT.TRAP 0x1 ;  /* 0x000000040000795c */ /* 0x000fea0000300000 */
.L_x_39:
[----:B------:R-:W-:Y:S05]  /*22b0*/  BSYNC.RECONVERGENT B0 ;  /* 0x0000000000007941 */ /* 0x000fea0003800200 */
.L_x_38:
        /* <DEDUP_REMOVED lines=8> */
[----:B-1----:R-:W-:-:S04]  /*2340*/  SHF.L.U32 R0, R12, 0x1f, RZ ;  /* 0x0000001f0c007819 */ /* 0x002fc800000006ff */
[----:B------:R1:W3:Y:S01]  /*2350*/  SYNCS.PHASECHK.TRANS64.TRYWAIT P1, [UR4+0x20], R0 ;  /* 0x00002000ff0075a7 */ /* 0x0002e20008021104 */
[----:B------:R-:W-:Y:S05]  /*2360*/  @!P0 BRA `(.L_x_41) ;  /* 0x0000000000888947 */ /* 0x000fea0003800000 */
[----:B------:R-:W-:Y:S02]  /*2370*/  ULEA UR24, UR6, UR39, 0xd ;  /* 0x0000002706187291 */ /* 0x000fe4000f8e68ff */
[----:B------:R-:W-:Y:S02]  /*2380*/  ULEA UR8, UR6, UR38, 0xc ;  /* 0x0000002606087291 */ /* 0x000fe4000f8e60ff */
[----:B------:R-:W-:Y:S02]  /*2390*/  UIADD3 UR4, UP1, UPT, UR46, 0x80, URZ ;  /* 0x000000802e047890 */ /* 0x000fe4000ff3e0ff */
[----:B------:R-:W-:Y:S02]  /*23a0*/  ULEA UR24, UR24, UR21, 0x2 ;  /* 0x0000001518187291 */ /* 0x000fe4000f8e10ff */
[----:B------:R-:W-:Y:S02]  /*23b0*/  USHF.L.U32 UR34, UR13, 0x6, URZ ;  /* 0x000000060d227899 */ /* 0x000fe400080006ff */
[----:B------:R-:W-:-:S02]  /*23c0*/  UIADD3 UR14, UP0, UPT, UR46, 0x180, URZ ;  /* 0x000001802e0e7890 */ /* 0x000fc4000ff1e0ff */
[----:B------:R-:W-:Y:S02]  /*23d0*/  ULEA UR8, UR8, UR21, 0x2 ;  /* 0x0000001508087291 */ /* 0x000fe4000f8e10ff */
[----:B------:R-:W-:Y:S02]  /*23e0*/  ULOP3.LUT UR33, UR7, 0xfefffff8, URZ, 0xc0, !UPT ;  /* 0xfefffff807217892 */ /* 0x000fe4000f8ec0ff */
[----:B------:R-:W-:Y:S02]  /*23f0*/  UIADD3.X UR5, UPT, UPT, URZ, UR47, URZ, UP1, !UPT ;  /* 0x0000002fff057290 */ /* 0x000fe40008ffe4ff */
[----:B------:R-:W-:Y:S02]  /*2400*/  UIADD3 UR32, UPT, UPT, UR24, 0x8400, URZ ;  /* 0x0000840018207890 */ /* 0x000fe4000fffe0ff */
[----:B------:R-:W-:Y:S02]  /*2410*/  UPRMT UR10, URZ, 0x5410, UR37 ;  /* 0x00005410ff0a7896 */ /* 0x000fe40008000025 */
[----:B------:R-:W-:-:S02]  /*2420*/  UIADD3 UR26, UPT, UPT, UR34, 0x20, URZ ;  /* 0x00000020221a7890 */ /* 0x000fc4000fffe0ff */
[----:B------:R-:W-:Y:S02]  /*2430*/  UIADD3 UR24, UPT, UPT, UR24, 0xc400, URZ ;  /* 0x0000c40018187890 */ /* 0x000fe4000fffe0ff */
        /* <DEDUP_REMOVED lines=9> */
[----:B------:R-:W-:Y:S01]  /*24d0*/  UTMALDG.3D.MULTICAST.2CTA [UR32], [UR4], UR10, desc[UR42] ;  /* 0x00002a20040073b4 */ /* 0x000fe2000821180a */
[----:B------:R-:W-:Y:S01]  /*24e0*/  UMOV UR20, UR36 ;  /* 0x0000002400147c82 */ /* 0x000fe20008000000 */
[----:B------:R-:W-:Y:S01]  /*24f0*/  UMOV UR17, UR33 ;  /* 0x0000002100117c82 */ /* 0x000fe20008000000 */
[----:B------:R-:W-:Y:S01]  /*2500*/  UMOV UR18, UR34 ;  /* 0x0000002200127c82 */ /* 0x000fe20008000000 */
[----:B------:R-:W-:Y:S01]  /*2510*/  UMOV UR11, UR19 ;  /* 0x00000013000b7c82 */ /* 0x000fe20008000000 */
[----:B------:R-:W-:Y:S01]  /*2520*/  UMOV UR12, UR36 ;  /* 0x00000024000c7c82 */ /* 0x000fe20008000000 */
[----:B------:R-:W-:Y:S01]  /*2530*/  UMOV UR9, UR33 ;  /* 0x0000002100097c82 */ /* 0x000fe20008000000 */
[----:B------:R4:W-:Y:S01]  /*2540*/  UTMALDG.3D.MULTICAST.2CTA [UR24], [UR4], UR10, desc[UR42] ;  /* 0x00002a18040073b4 */ /* 0x0009e2000821180a */
[----:B------:R1:W-:Y:S01]  /*2550*/  UTMALDG.3D.MULTICAST.2CTA [UR16], [UR14], UR22, desc[UR42] ;  /* 0x00002a100e0073b4 */ /* 0x0003e20008211816 */
[----:B----4-:R-:W-:-:S02]  /*2560*/  UMOV UR10, UR26 ;  /* 0x0000001a000a7c82 */ /* 0x010fc40008000000 */
[----:B------:R1:W-:Y:S02]  /*2570*/  UTMALDG.3D.MULTICAST.2CTA [UR8], [UR14], UR22, desc[UR42] ;  /* 0x00002a080e0073b4 */ /* 0x0003e40008211816 */
[----:B-1----:R-:W-:Y:S01]  /*2580*/  NOP ;  /* 0x0000000000007918 */ /* 0x002fe20000000000 */
.L_x_41:
[----:B------:R-:W-:Y:S05]  /*2590*/  BSYNC.RECONVERGENT B0 ;  /* 0x0000000000007941 */ /* 0x000fea0003800200 */
.L_x_40:
[----:B------:R-:W-:Y:S01]  /*25a0*/  UIADD3 UR13, UPT, UPT, UR13, 0x1, URZ ;  /* 0x000000010d0d7890 */ /* 0x000fe2000fffe0ff */
[----:B------:R-:W-:-:S03]  /*25b0*/  UMOV UR6, UR29 ;  /* 0x0000001d00067c82 */ /* 0x000fc60008000000 */
[----:B------:R-:W-:-:S09]  /*25c0*/  UISETP.NE.AND UP0, UPT, UR13, UR23, UPT ;  /* 0x000000170d00728c */ /* 0x000fd2000bf05270 */
[----:B------:R-:W-:Y:S05]  /*25d0*/  BRA.U UP0, `(.L_x_42) ;  /* 0xfffffff900fc7547 */ /* 0x000fea000b83ffff */
.L_x_34:
[C---:B------:R-:W-:Y:S01]  /*25e0*/  LEA R3, R11.reuse, UR21, 0x3 ;  /* 0x000000150b037c11 */ /* 0x040fe2000f8e18ff */
[----:B------:R-:W-:Y:S01]  /*25f0*/  NOP ;  /* 0x0000000000007918 */ /* 0x000fe20000000000 */
[----:B-1----:R-:W-:Y:S02]  /*2600*/  SHF.L.U32 R0, R10, 0x1f, RZ ;  /* 0x0000001f0a007819 */ /* 0x002fe400000006ff */
[----:B------:R-:W-:Y:S02]  /*2610*/  LEA R4, R11, UR21, 0x4 ;  /* 0x000000150b047c11 */ /* 0x000fe4000f8e20ff */
[----:B------:R-:W1:Y:S02]  /*2620*/  SYNCS.PHASECHK.TRANS64.TRYWAIT P0, [R3+URZ+0x90], R0 ;  /* 0x00009000030075a7 */ /* 0x000e6400080011ff */
[----:B-1----:R-:W-:Y:S05]  /*2630*/  @!P0 BRA `(.L_x_43) ;  /* 0x0000009800b08947 */ /* 0x002fea0003800000 */
.L_x_192:
[----:B------:R-:W4:Y:S01]  /*2640*/  LDS.128 R4, [R4+0x120] ;  /* 0x0001200004047984 */ /* 0x000f220000000c00 */
[----:B------:R-:W-:Y:S01]  /*2650*/  UISETP.GE.AND UP0, UPT, UR45, 0x1, UPT ;  /* 0x000000012d00788c */ /* 0x000fe2000bf06270 */
[----:B------:R-:W-:Y:S01]  /*2660*/  @!PT LDS RZ, [RZ] ;  /* 0x00000000fffff984 */ /* 0x000fe20000000800 */
[----:B------:R-:W-:Y:S01]  /*2670*/  @!PT LDS RZ, [RZ] ;  /* 0x00000000fffff984 */ /* 0x000fe20000000800 */
[----:B------:R-:W-:Y:S01]  /*2680*/  @!PT LDS RZ, [RZ] ;  /* 0x00000000fffff984 */ /* 0x000fe20000000800 */
[----:B------:R-:W-:Y:S01]  /*2690*/  @!PT LDS RZ, [RZ] ;  /* 0x00000000fffff984 */ /* 0x000fe20000000800 */
[----:B------:R1:W-:Y:S06]  /*26a0*/  MEMBAR.ALL.CTA ;  /* 0x0000000000007992 */ /* 0x0003ec0000008000 */
[----:B-1----:R-:W1:Y:S01]  /*26b0*/  FENCE.VIEW.ASYNC.S ;  /* 0x00000000000073c6 */ /* 0x002e620000000000 */
[----:B----4-:R-:W-:-:S13]  /*26c0*/  LOP3.LUT P0, RZ, R6, 0x1, RZ, 0xc0, !PT ;  /* 0x0000000106ff7812 */ /* 0x010fda000780c0ff */
[----:B-1----:R-:W-:Y:S01]  /*26d0*/  VOTEU.ANY UP1, P0 ;  /* 0x0000000000ff7886 */ /* 0x002fe20000020100 */
[----:B------:R-:W-:-:S13]  /*26e0*/  PLOP3.LUT P0, PT, PT, PT, UP1, 0x80, 0x8 ;  /* 0x000000000008781c */ /* 0x000fda0003f0f018 */
[----:B------:R-:W-:Y:S02]  /*26f0*/  @P0 LOP3.LUT R0, R5, 0xffff, RZ, 0xc0, !PT ;  /* 0x0000ffff05000812 */ /* 0x000fe400078ec0ff */
[----:B--2---:R-:W-:Y:S02]  /*2700*/  @P0 MOV R2, R4 ;  /* 0x0000000400020202 */ /* 0x004fe40000000f00 */
[----:B------:R-:W-:Y:S01]  /*2710*/  @P0 R2UR UR5, R0 ;  /* 0x00000000000502ca */ /* 0x000fe200000e0000 */
[----:B------:R-:W-:Y:S01]  /*2720*/  VIADD R0, R3, 0xa0 ;  /* 0x000000a003007836 */ /* 0x000fe20000000000 */
[----:B------:R-:W-:Y:S02]  /*2730*/  @P0 SHF.R.U32.HI R4, RZ, 0x10, R5 ;  /* 0x00000010ff040819 */ /* 0x000fe40000011605 */
[----:B------:R-:W-:Y:S02]  /*2740*/  @P0 R2UR UR6, R2 ;  /* 0x00000000020602ca */ /* 0x000fe400000e0000 */
[----:B------:R-:W-:-:S02]  /*2750*/  PRMT R0, RZ, 0x654, R0 ;  /* 0x00000654ff007816 */ /* 0x000fc40000000000 */
[----:B------:R-:W-:Y:S02]  /*2760*/  @P0 R2UR UR4, R4 ;  /* 0x00000000040402ca */ /* 0x000fe400000e0000 */
[----:B------:R1:W-:Y:S03]  /*2770*/  SYNCS.ARRIVE.TRANS64.RED.A1T0 RZ, [R0+URZ], RZ ;  /* 0x000000ff00ff79a7 */ /* 0x0003e600081004ff */
[----:B------:R-:W-:-:S04]  /*2780*/  @UP1 UMOV UR44, UR5 ;  /* 0x00000005002c1c82 */ /* 0x000fc80008000000 */
[----:B------:R-:W-:-:S04]  /*2790*/  @UP1 UMOV UR48, UR6 ;  /* 0x0000000600301c82 */ /* 0x000fc80008000000 */
[----:B------:R-:W-:Y:S01]  /*27a0*/  @UP1 UMOV UR36, UR4 ;  /* 0x0000000400241c82 */ /* 0x000fe20008000000 */
[----:B------:R-:W-:Y:S05]  /*27b0*/  BRA.U !UP0, `(.L_x_44) ;  /* 0x0000000108d47547 */ /* 0x000fea000b800000 */
[----:B------:R-:W2:Y:S01]  /*27c0*/  LDCU.128 UR12, c[0x0][0xb10] ;  /* 0x00016200ff0c77ac */ /* 0x000ea20008000c00 */
[----:B------:R-:W4:Y:S01]  /*27d0*/  LDCU UR22, c[0x0][0xb20] ;  /* 0x00016400ff1677ac */ /* 0x000f220008000800 */
[----:B------:R-:W3:Y:S01]  /*27e0*/  LDCU UR20, c[0x0][0xb0c] ;  /* 0x00016180ff1477ac */ /* 0x000ee20008000800 */
[----:B------:R-:W1:Y:S01]  /*27f0*/  LDCU.64 UR8, c[0x0][0xb28] ;  /* 0x00016500ff0877ac */ /* 0x000e620008000a00 */
[----:B------:R-:W-:Y:S02]  /*2800*/  UISETP.NE.AND UP3, UPT, UR45, 0x1, UPT ;  /* 0x000000012d00788c */ /* 0x000fe4000bf65270 */
[----:B--2---:R-:W-:Y:S02]  /*2810*/  UIMAD.WIDE.U32 UR6, UR49, UR15, URZ ;  /* 0x0000000f310672a5 */ /* 0x004fe4000f8e00ff */
[----:B------:R-:W-:Y:S02]  /*2820*/  UIMAD.WIDE.U32 UR4, UR50, UR12, URZ ;  /* 0x0000000c320472a5 */ /* 0x000fe4000f8e00ff */
[----:B------:R-:W-:-:S02]  /*2830*/  UISETP.NE.AND UP0, UPT, UR14, 0x1, UPT ;  /* 0x000000010e00788c */ /* 0x000fc4000bf05270 */
[----:B------:R-:W-:Y:S01]  /*2840*/  UIMAD.WIDE.U32 UR18, UR44, UR15, URZ ;  /* 0x0000000f2c1272a5 */ /* 0x000fe2000f8e00ff */
[----:B------:R-:W-:Y:S02]  /*2850*/  UMOV UR6, UR7 ;  /* 0x0000000700067c82 */ /* 0x000fe40008000000 */
[----:B------:R-:W-:Y:S01]  /*2860*/  UMOV UR4, UR5 ;  /* 0x0000000500047c82 */ /* 0x000fe20008000000 */
[----:B----4-:R-:W-:Y:S02]  /*2870*/  USHF.R.U32.HI UR6, URZ, UR22, UR6 ;  /* 0x00000016ff067299 */ /* 0x010fe40008011606 */
[----:B---3--:R-:W-:Y:S02]  /*2880*/  UISETP.NE.AND UP2, UPT, UR20, 0x1, UPT ;  /* 0x000000011400788c */ /* 0x008fe4000bf45270 */
[----:B------:R-:W-:Y:S02]  /*2890*/  USHF.R.U32.HI UR4, URZ, UR13, UR4 ;  /* 0x0000000dff047299 */ /* 0x000fe40008011604 */
[----:B------:R-:W-:-:S02]  /*28a0*/  USEL UR5, UR49, UR6, !UP0 ;  /* 0x0000000631057287 */ /* 0x000fc4000c000000 */
[----:B------:R-:W-:Y:S02]  /*28b0*/  USEL UR6, UR50, UR4, !UP2 ;  /* 0x0000000432067287 */ /* 0x000fe4000d000000 */
[----:B-1----:R-:W-:Y:S01]  /*28c0*/  UIMAD.WIDE.U32 UR10, UR5, UR8, URZ ;  /* 0x00000008050a72a5 */ /* 0x002fe2000f8e00ff */
[----:B------:R-:W-:Y:S01]  /*28d0*/  UMOV UR4, UR19 ;  /* 0x0000001300047c82 */ /* 0x000fe20008000000 */
[----:B------:R-:W-:Y:S02]  /*28e0*/  UIMAD.WIDE.U32 UR16, UR48, UR12, URZ ;  /* 0x0000000c301072a5 */ /* 0x000fe4000f8e00ff */
[----:B------:R-:W-:-:S03]  /*28f0*/  UIMAD.WIDE.U32 UR18, UR6, UR8, URZ ;  /* 0x00000008061272a5 */ /* 0x000fc6000f8e00ff */
[----:B------:R-:W-:Y:S01]  /*2900*/  UMOV UR10, UR11 ;  /* 0x0000000b000a7c82 */ /* 0x000fe20008000000 */
[----:B------:R-:W-:Y:S02]  /*2910*/  USHF.R.U32.HI UR4, URZ, UR22, UR4 ;  /* 0x00000016ff047299 */ /* 0x000fe40008011604 */
[----:B------:R-:W-:Y:S01]  /*2920*/  @UP3 USHF.R.U32.HI UR5, URZ, UR9, UR10 ;  /* 0x00000009ff053299 */ /* 0x000fe2000801160a */
[----:B------:R-:W-:Y:S01]  /*2930*/  UMOV UR16, UR17 ;  /* 0x0000001100107c82 */ /* 0x000fe20008000000 */
[----:B------:R-:W-:Y:S01]  /*2940*/  UMOV UR18, UR19 ;  /* 0x0000001300127c82 */ /* 0x000fe20008000000 */
[----:B------:R-:W-:Y:S02]  /*2950*/  USHF.R.U32.HI UR13, URZ, UR13, UR16 ;  /* 0x0000000dff0d7299 */ /* 0x000fe40008011610 */
[----:B------:R-:W-:Y:S02]  /*2960*/  USEL UR4, UR44, UR4, !UP0 ;  /* 0x000000042c047287 */ /* 0x000fe4000c000000 */
[----:B------:R-:W-:-:S02]  /*2970*/  @UP3 USHF.R.U32.HI UR6, URZ, UR9, UR18 ;  /* 0x00000009ff063299 */ /* 0x000fc40008011612 */
[----:B------:R-:W-:Y:S02]  /*2980*/  UIMAD UR7, UR45, UR5, URZ ;  /* 0x000000052d0772a4 */ /* 0x000fe4000f8e02ff */
[----:B------:R-:W-:Y:S02]  /*2990*/  USEL UR5, UR48, UR13, !UP2 ;  /* 0x0000000d30057287 */ /* 0x000fe4000d000000 */
[----:B------:R-:W-:Y:S02]  /*29a0*/  UIMAD UR10, UR45, UR6, URZ ;  /* 0x000000062d0a72a4 */ /* 0x000fe4000f8e02ff */
[----:B------:R-:W-:Y:S02]  /*29b0*/  UISETP.GE.AND UP0, UPT, UR4, UR7, UPT ;  /* 0x000000070400728c */ /* 0x000fe4000bf06270 */
[----:B------:R-:W-:Y:S02]  /*29c0*/  UIMAD.WIDE.U32 UR12, UR4, UR8, URZ ;  /* 0x00000008040c72a5 */ /* 0x000fe4000f8e00ff */
[----:B------:R-:W-:-:S02]  /*29d0*/  UISETP.GE.OR UP0, UPT, UR5, UR10, UP0 ;  /* 0x0000000a0500728c */ /* 0x000fc40008706670 */
        /* <DEDUP_REMOVED lines=19> */
.L_x_44:
[----:B------:R-:W2:Y:S02]  /*2b10*/  LDCU UR4, c[0x0][0xb30] ;  /* 0x00016600ff0477ac */ /* 0x000ea40008000800 */
[----:B--2---:R-:W-:-:S09]  /*2b20*/  UISETP.NE.AND UP0, UPT, UR4, 0x1, UPT ;  /* 0x000000010400788c */ /* 0x004fd2000bf05270 */
[----:B------:R-:W-:Y:S05]  /*2b30*/  BRA.U UP0, `(.L_x_45) ;  /* 0x0000000100447547 */ /* 0x000fea000b800000 */
[----:B------:R-:W2:Y:S01]  /*2b40*/  LDCU.128 UR8, c[0x0][0xb10] ;  /* 0x00016200ff0877ac */ /* 0x000ea20008000c00 */
[----:B------:R-:W4:Y:S01]  /*2b50*/  LDCU UR12, c[0x0][0xb0c] ;  /* 0x00016180ff0c77ac */ /* 0x000f220008000800 */
[----:B------:R-:W1:Y:S01]  /*2b60*/  LDCU UR13, c[0x0][0xb20] ;  /* 0x00016400ff0d77ac */ /* 0x000e620008000800 */
[----:B--2---:R-:W-:Y:S02]  /*2b70*/  UIMAD.WIDE.U32 UR6, UR48, UR8, URZ ;  /* 0x00000008300672a5 */ /* 0x004fe4000f8e00ff */
[----:B------:R-:W-:Y:S02]  /*2b80*/  UIMAD.WIDE.U32 UR4, UR44, UR11, URZ ;  /* 0x0000000b2c0472a5 */ /* 0x000fe4000f8e00ff */
[----:B----4-:R-:W-:Y:S02]  /*2b90*/  UISETP.NE.AND UP2, UPT, UR12, 0x1, UPT ;  /* 0x000000010c00788c */ /* 0x010fe4000bf45270 */
[----:B------:R-:W-:Y:S01]  /*2ba0*/  UISETP.NE.AND UP0, UPT, UR10, 0x1, UPT ;  /* 0x000000010a00788c */ /* 0x000fe2000bf05270 */
[----:B------:R-:W-:-:S02]  /*2bb0*/  UMOV UR6, UR7 ;  /* 0x0000000700067c82 */ /* 0x000fc40008000000 */
[----:B------:R-:W-:Y:S01]  /*2bc0*/  UMOV UR4, UR5 ;  /* 0x0000000500047c82 */ /* 0x000fe20008000000 */
[----:B------:R-:W-:Y:S02]  /*2bd0*/  USHF.R.U32.HI UR9, URZ, UR9, UR6 ;  /* 0x00000009ff097299 */ /* 0x000fe40008011606 */
[----:B-1----:R-:W-:Y:S02]  /*2be0*/  USHF.R.U32.HI UR4, URZ, UR13, UR4 ;  /* 0x0000000dff047299 */ /* 0x002fe40008011604 */
[----:B------:R-:W-:Y:S02]  /*2bf0*/  USEL UR5, UR48, UR9, !UP2 ;  /* 0x0000000930057287 */ /* 0x000fe4000d000000 */
[----:B------:R-:W-:-:S04]  /*2c00*/  USEL UR4, UR44, UR4, !UP0 ;  /* 0x000000042c047287 */ /* 0x000fc8000c000000 */
[----:B------:R-:W-:Y:S02]  /*2c10*/  UIADD3 UR6, UPT, UPT, UR5, -UR4, URZ ;  /* 0x8000000405067290 */ /* 0x000fe4000fffe0ff */
[----:B------:R-:W-:Y:S02]  /*2c20*/  UIADD3 UR4, UPT, UPT, -UR5, UR4, URZ ;  /* 0x0000000405047290 */ /* 0x000fe4000fffe1ff */
[----:B------:R-:W-:Y:S02]  /*2c30*/  UIMAD UR44, UR6, UR10, UR44 ;  /* 0x0000000a062c72a4 */ /* 0x000fe4000f8e022c */
[----:B------:R-:W-:-:S12]  /*2c40*/  UIMAD UR48, UR4, UR12, UR48 ;  /* 0x0000000c043072a4 */ /* 0x000fd8000f8e0230 */
.L_x_45:
[----:B------:R-:W-:Y:S01]  /*2c50*/  VIADD R11, R11, 0x1 ;  /* 0x000000010b0b7836 */ /* 0x000fe20000000000 */
[----:B------:R-:W-:Y:S02]  /*2c60*/  R2UR UR5, R59 ;  /* 0x000000003b0572ca */ /* 0x000fe400000e0000 */
[----:B------:R-:W-:Y:S02]  /*2c70*/  R2UR UR4, R58 ;  /* 0x000000003a0472ca */ /* 0x000fe400000e0000 */
[C---:B------:R-:W-:Y:S02]  /*2c80*/  ISETP.NE.AND P0, PT, R11.reuse, 0x2, PT ;  /* 0x000000020b00780c */ /* 0x040fe40003f05270 */
[----:B------:R-:W-:Y:S02]  /*2c90*/  PLOP3.LUT P2, PT, PT, PT, PT, 0x80, 0x8 ;  /* 0x000000000008781c */ /* 0x000fe40003f4f070 */
[----:B-1----:R-:W-:Y:S02]  /*2ca0*/  SEL R0, RZ, 0x1, P0 ;  /* 0x00000001ff007807 */ /* 0x002fe40000000000 */
[----:B------:R-:W-:-:S02]  /*2cb0*/  SEL R11, R11, RZ, P0 ;  /* 0x000000ff0b0b7207 */ /* 0x000fc40000000000 */
[----:B------:R-:W-:Y:S01]  /*2cc0*/  LOP3.LUT R10, R10, R0, RZ, 0x3c, !PT ;  /* 0x000000000a0a7212 */ /* 0x000fe200078e3cff */
[----:B------:R-:W-:Y:S02]  /*2cd0*/  UIADD3 UR16, UPT, UPT, UR48, UR5, URZ ;  /* 0x0000000530107290 */ /* 0x000fe4000fffe0ff */
[----:B------:R-:W-:Y:S01]  /*2ce0*/  UIADD3 UR20, UPT, UPT, UR44, UR4, URZ ;  /* 0x000000042c147290 */ /* 0x000fe2000fffe0ff */
[----:B------:R-:W-:Y:S11]  /*2cf0*/  BRA.U UP1, `(.L_x_46) ;  /* 0xffffffed018c7547 */ /* 0x000ff6000b83ffff */
[----:B------:R-:W-:Y:S01]  /*2d00*/  UIADD3 UR21, UPT, UPT, UR21, 0x20, URZ ;  /* 0x0000002015157890 */ /* 0x000fe2000fffe0ff */
[----:B------:R-:W-:-:S03]  /*2d10*/  SHF.L.U32 R2, R12, 0x1f, RZ ;  /* 0x0000001f0c027819 */ /* 0x000fc600000006ff */
[----:B------:R-:W-:-:S09]  /*2d20*/  ULEA UR4, UR29, UR21, 0x3 ;  /* 0x000000151d047291 */ /* 0x000fd2000f8e18ff */
[----:B------:R-:W1:Y:S02]  /*2d30*/  SYNCS.PHASECHK.TRANS64.TRYWAIT P0, [UR4], R2 ;  /* 0x00000002ff0075a7 */ /* 0x000e640008001104 */
[----:B-1----:R-:W-:Y:S05]  /*2d40*/  @!P0 BRA `(.L_x_47) ;  /* 0x0000009400008947 */ /* 0x002fea0003800000 */
.L_x_194:
[----:B------:R-:W-:-:S04]  /*2d50*/  UIADD3 UR4, UPT, UPT, UR29, 0x1, URZ ;  /* 0x000000011d047890 */ /* 0x000fc8000fffe0ff */
[----:B------:R-:W-:-:S04]  /*2d60*/  UISETP.NE.AND UP0, UPT, UR4, 0x4, UPT ;  /* 0x000000040400788c */ /* 0x000fc8000bf05270 */
[----:B------:R-:W-:Y:S02]  /*2d70*/  USEL UR6, URZ, 0x1, UP0 ;  /* 0x00000001ff067887 */ /* 0x000fe40008000000 */
[----:B------:R-:W-:-:S04]  /*2d80*/  USEL UR4, UR4, URZ, UP0 ;  /* 0x000000ff04047287 */ /* 0x000fc80008000000 */
[----:B------:R-:W-:Y:S01]  /*2d90*/  ULEA UR5, UR4, UR21, 0x3 ;  /* 0x0000001504057291 */ /* 0x000fe2000f8e18ff */
[----:B-1----:R-:W-:-:S04]  /*2da0*/  LOP3.LUT R2, R12, UR6, RZ, 0x3c, !PT ;  /* 0x000000060c027c12 */ /* 0x002fc8000f8e3cff */
[----:B------:R-:W-:-:S04]  /*2db0*/  SHF.L.U32 R3, R2, 0x1f, RZ ;  /* 0x0000001f02037819 */ /* 0x000fc800000006ff */
[----:B------:R-:W1:Y:S02]  /*2dc0*/  SYNCS.PHASECHK.TRANS64.TRYWAIT P0, [UR5], R3 ;  /* 0x00000003ff0075a7 */ /* 0x000e640008001105 */
[----:B-1----:R-:W-:Y:S05]  /*2dd0*/  @!P0 BRA `(.L_x_48) ;  /* 0x0000009000f48947 */ /* 0x002fea0003800000 */
.L_x_196:
[----:B------:R-:W-:-:S04]  /*2de0*/  UIADD3 UR4, UPT, UPT, UR4, 0x1, URZ ;  /* 0x0000000104047890 */ /* 0x000fc8000fffe0ff */
[----:B------:R-:W-:-:S04]  /*2df0*/  UISETP.NE.AND UP0, UPT, UR4, 0x4, UPT ;  /* 0x000000040400788c */ /* 0x000fc8000bf05270 */
[----:B------:R-:W-:Y:S02]  /*2e00*/  USEL UR6, URZ, 0x1, UP0 ;  /* 0x00000001ff067887 */ /* 0x000fe40008000000 */
[----:B------:R-:W-:-:S04]  /*2e10*/  USEL UR4, UR4, URZ, UP0 ;  /* 0x000000ff04047287 */ /* 0x000fc80008000000 */
[----:B------:R-:W-:Y:S01]  /*2e20*/  ULEA UR5, UR4, UR21, 0x3 ;  /* 0x0000001504057291 */ /* 0x000fe2000f8e18ff */
[----:B------:R-:W-:-:S04]  /*2e30*/  LOP3.LUT R2, R2, UR6, RZ, 0x3c, !PT ;  /* 0x0000000602027c12 */ /* 0x000fc8000f8e3cff */
[----:B-1----:R-:W-:-:S04]  /*2e40*/  SHF.L.U32 R3, R2, 0x1f, RZ ;  /* 0x0000001f02037819 */ /* 0x002fc800000006ff */
[----:B------:R-:W1:Y:S02]  /*2e50*/  SYNCS.PHASECHK.TRANS64.TRYWAIT P0, [UR5], R3 ;  /* 0x00000003ff0075a7 */ /* 0x000e640008001105 */
[----:B-1----:R-:W-:Y:S05]  /*2e60*/  @!P0 BRA `(.L_x_49) ;  /* 0x0000009000e88947 */ /* 0x002fea0003800000 */
.L_x_198:
[----:B------:R-:W-:-:S04]  /*2e70*/  UIADD3 UR4, UPT, UPT, UR4, 0x1, URZ ;  /* 0x0000000104047890 */ /* 0x000fc8000fffe0ff */
[----:B------:R-:W-:-:S04]  /*2e80*/  UISETP.NE.AND UP0, UPT, UR4, 0x4, UPT ;  /* 0x000000040400788c */ /* 0x000fc8000bf05270 */
[----:B------:R-:W-:Y:S02]  /*2e90*/  USEL UR5, URZ, 0x1, UP0 ;  /* 0x00000001ff057887 */ /* 0x000fe40008000000 */
[----:B------:R-:W-:-:S04]  /*2ea0*/  USEL UR4, UR4, URZ, UP0 ;  /* 0x000000ff04047287 */ /* 0x000fc80008000000 */
[----:B------:R-:W-:Y:S01]  /*2eb0*/  ULEA UR4, UR4, UR21, 0x3 ;  /* 0x0000001504047291 */ /* 0x000fe2000f8e18ff */
[----:B------:R-:W-:-:S04]  /*2ec0*/  LOP3.LUT R2, R2, UR5, RZ, 0x3c, !PT ;  /* 0x0000000502027c12 */ /* 0x000fc8000f8e3cff */
[----:B------:R-:W-:Y:S01]  /*2ed0*/  SHF.L.U32 R2, R2, 0x1f, RZ ;  /* 0x0000001f02027819 */ /* 0x000fe200000006ff */
[----:B-1----:R-:W-:-:S07]  /*2ee0*/  IMAD.U32 R0, RZ, RZ, UR4 ;  /* 0x00000004ff007e24 */ /* 0x002fce000f8e00ff */
.L_x_50:
[----:B-1----:R1:W2:Y:S02]  /*2ef0*/  SYNCS.PHASECHK.TRANS64.TRYWAIT P0, [R0+URZ], R2 ;  /* 0x00000002000075a7 */ /* 0x0022a400080011ff */
[----:B--2---:R-:W-:Y:S05]  /*2f00*/  @!P0 NANOSLEEP.SYNCS 0x989680 ;  /* 0x009896800000895d */ /* 0x004fea0003900000 */
[----:B------:R-:W2:Y:S02]  /*2f10*/  @!P0 SYNCS.PHASECHK.TRANS64 P0, [R0+URZ], R2 ;  /* 0x00000002000085a7 */ /* 0x000ea400080010ff */
[----:B--2---:R-:W-:Y:S05]  /*2f20*/  @P0 EXIT ;  /* 0x000000000000094d */ /* 0x004fea0003800000 */
[----:B------:R-:W-:Y:S05]  /*2f30*/  BRA `(.L_x_50) ;  /* 0xfffffffc00ec7947 */ /* 0x000fea000383ffff */
.L_x_22:
[----:B------:R-:W-:-:S04]  /*2f40*/  UISETP.NE.AND UP0, UPT, UR52, URZ, UPT ;  /* 0x000000ff3400728c */ /* 0x000fc8000bf05270 */
[----:B------:R-:W-:-:S09]  /*2f50*/  UISETP.NE.OR UP0, UPT, UR21, 0x1, UP0 ;  /* 0x000000011500788c */ /* 0x000fd20008705670 */
[----:B------:R-:W-:Y:S05]  /*2f60*/  BRA.U UP0, `(.L_x_51) ;  /* 0x0000000500487547 */ /* 0x000fea000b800000 */
[----:B------:R-:W-:Y:S01]  /*2f70*/  ISETP.GE.U32.AND P2, PT, R0, 0x8, PT ;  /* 0x000000080000780c */ /* 0x000fe20003f46070 */
[----:B------:R-:W-:Y:S01]  /*2f80*/  IMAD.MOV.U32 R12, RZ, RZ, 0x1 ;  /* 0x00000001ff0c7424 */ /* 0x000fe200078e00ff */
[----:B------:R-:W-:Y:S02]  /*2f90*/  CS2R R10, SRZ ;  /* 0x00000000000a7805 */ /* 0x000fe4000001ff00 */
[----:B------:R-:W-:Y:S01]  /*2fa0*/  CS2R R8, SRZ ;  /* 0x0000000000087805 */ /* 0x000fe2000001ff00 */
[----:B------:R-:W-:Y:S01]  /*2fb0*/  UMOV UR6, 0x400 ;  /* 0x0000040000067882 */ /* 0x000fe20000000000 */
[----:B------:R-:W-:Y:S01]  /*2fc0*/  UMOV UR5, URZ ;  /* 0x000000ff00057c82 */ /* 0x000fe20008000000 */
[----:B------:R-:W-:-:S12]  /*2fd0*/  ULEA UR6, UR52, UR6, 0x18 ;  /* 0x0000000634067291 */ /* 0x000fd8000f8ec0ff */
.L_x_55:
[----:B------:R-:W-:Y:S02]  /*2fe0*/  LEA R2, R8, UR6, 0x3 ;  /* 0x0000000608027c11 */ /* 0x000fe4000f8e18ff */
[----:B------:R-:W-:-:S03]  /*2ff0*/  SHF.L.U32 R4, R9, 0x1f, RZ ;  /* 0x0000001f09047819 */ /* 0x000fc600000006ff */
[----:B------:R-:W-:Y:S01]  /*3000*/  VIADD R5, R2, 0x100 ;  /* 0x0000010002057836 */ /* 0x000fe20000000000 */
[----:B------:R-:W2:Y:S02]  /*3010*/  SYNCS.PHASECHK.TRANS64.TRYWAIT P0, [R2+URZ+0xf0], R4 ;  /* 0x0000f004020075a7 */ /* 0x000ea400080011ff */
[----:B--2---:R-:W-:Y:S05]  /*3020*/  @!P0 BRA `(.L_x_52) ;  /* 0x0000009000908947 */ /* 0x004fea0003800000 */
.L_x_199:
[----:B------:R-:W-:Y:S01]  /*3030*/  ULEA UR4, UR5, UR6, 0x3 ;  /* 0x0000000605047291 */ /* 0x000fe2000f8e18ff */
[----:B--2---:R-:W-:Y:S01]  /*3040*/  PRMT R2, RZ, 0x654, R5 ;  /* 0x00000654ff027816 */ /* 0x004fe20000000005 */
[----:B------:R-:W-:Y:S01]  /*3050*/  @!P2 IMAD.MOV.U32 R4, RZ, RZ, 0x10 ;  /* 0x00000010ff04a424 */ /* 0x000fe200078e00ff */
[----:B------:R-:W-:Y:S01]  /*3060*/  SHF.L.U32 R5, R12, 0x1f, RZ ;  /* 0x0000001f0c057819 */ /* 0x000fe200000006ff */
[----:B------:R-:W-:Y:S01]  /*3070*/  UIADD3 UR7, UPT, UPT, UR4, 0x90, URZ ;  /* 0x0000009004077890 */ /* 0x000fe2000fffe0ff */
[----:B------:R2:W-:Y:S05]  /*3080*/  SYNCS.ARRIVE.TRANS64.RED.A1T0 RZ, [R2+URZ], RZ ;  /* 0x000000ff02ff79a7 */ /* 0x0005ea00081004ff */
[----:B------:R-:W-:Y:S01]  /*3090*/  IMAD.U32 R6, RZ, RZ, UR7 ;  /* 0x00000007ff067e24 */ /* 0x000fe2000f8e00ff */
[----:B------:R-:W3:Y:S04]  /*30a0*/  SYNCS.PHASECHK.TRANS64.TRYWAIT P0, [UR4+0xa0], R5 ;  /* 0x0000a005ff0075a7 */ /* 0x000ee80008001104 */
[----:B------:R-:W-:Y:S01]  /*30b0*/  PRMT R6, R0, 0x654, R6 ;  /* 0x0000065400067816 */ /* 0x000fe20000000006 */
[----:B--23--:R-:W-:Y:S06]  /*30c0*/  @!P0 BRA `(.L_x_53) ;  /* 0x00000090007c8947 */ /* 0x00cfec0003800000 */
.L_x_201:
[----:B------:R-:W-:Y:S01]  /*30d0*/  ULEA UR8, UR5, UR6, 0x4 ;  /* 0x0000000605087291 */ /* 0x000fe2000f8e20ff */
[----:B------:R-:W-:Y:S01]  /*30e0*/  SEL R3, R6, R3, !P2 ;  /* 0x0000000306037207 */ /* 0x000fe20005000000 */
[----:B------:R-:W-:Y:S01]  /*30f0*/  UIADD3 UR9, UPT, UPT, UR4, 0x90, URZ ;  /* 0x0000009004097890 */ /* 0x000fe2000fffe0ff */
[----:B--2---:R-:W-:Y:S01]  /*3100*/  LEA R2, R11, UR6, 0x3 ;  /* 0x000000060b027c11 */ /* 0x004fe2000f8e18ff */
[----:B------:R-:W-:Y:S01]  /*3110*/  UIADD3 UR8, UPT, UPT, UR8, 0x120, URZ ;  /* 0x0000012008087890 */ /* 0x000fe2000fffe0ff */
[----:B------:R2:W-:Y:S01]  /*3120*/  @!P2 SYNCS.ARRIVE.TRANS64.RED RZ, [R3+URZ], R4 ;  /* 0x0000000403ffa9a7 */ /* 0x0005e200080004ff */
[----:B------:R-:W-:Y:S01]  /*3130*/  UIADD3 UR4, UPT, UPT, UR5, 0x1, URZ ;  /* 0x0000000105047890 */ /* 0x000fe2000fffe0ff */
[----:B------:R-:W-:-:S03]  /*3140*/  VIADD R8, R8, 0x1 ;  /* 0x0000000108087836 */ /* 0x000fc60000000000 */
[----:B------:R-:W-:Y:S02]  /*3150*/  UISETP.NE.AND UP0, UPT, UR4, 0x2, UPT ;  /* 0x000000020400788c */ /* 0x000fe4000bf05270 */
[----:B------:R-:W-:Y:S01]  /*3160*/  ISETP.NE.AND P0, PT, R8, 0x2, PT ;  /* 0x000000020800780c */ /* 0x000fe20003f05270 */
[----:B------:R-:W-:Y:S06]  /*3170*/  UGETNEXTWORKID.BROADCAST [UR8], [UR9] ;  /* 0x00000000080073ca */ /* 0x000fec0008000100 */
[----:B------:R-:W-:Y:S02]  /*3180*/  USEL UR7, URZ, 0x1, UP0 ;  /* 0x00000001ff077887 */ /* 0x000fe40008000000 */
[----:B------:R-:W-:-:S04]  /*3190*/  USEL UR5, UR4, URZ, UP0 ;  /* 0x000000ff04057287 */ /* 0x000fc80008000000 */
[----:B------:R-:W-:Y:S02]  /*31a0*/  LOP3.LUT R12, R12, UR7, RZ, 0x3c, !PT ;  /* 0x000000070c0c7c12 */ /* 0x000fe4000f8e3cff */
[----:B--2---:R-:W-:-:S04]  /*31b0*/  SHF.L.U32 R4, R10, 0x1f, RZ ;  /* 0x0000001f0a047819 */ /* 0x004fc800000006ff */
[----:B------:R-:W2:Y:S02]  /*31c0*/  SYNCS.PHASECHK.TRANS64.TRYWAIT P1, [R2+URZ+0x90], R4 ;  /* 0x00009004020075a7 */ /* 0x000ea400080211ff */
[----:B--2---:R-:W-:Y:S05]  /*31d0*/  @!P1 BRA `(.L_x_54) ;  /* 0x0000009000509947 */ /* 0x004fea0003800000 */
.L_x_202:
[C---:B--2---:R-:W-:Y:S01]  /*31e0*/  LEA R4, R11.reuse, UR6, 0x4 ;  /* 0x000000060b047c11 */ /* 0x044fe2000f8e20ff */
[----:B------:R-:W-:Y:S01]  /*31f0*/  VIADD R2, R2, 0xa0 ;  /* 0x000000a002027836 */ /* 0x000fe20000000000 */
[----:B------:R-:W-:Y:S01]  /*3200*/  SEL R8, R8, RZ, P0 ;  /* 0x000000ff08087207 */ /* 0x000fe20000000000 */
[----:B------:R-:W-:-:S03]  /*3210*/  VIADD R11, R11, 0x1 ;  /* 0x000000010b0b7836 */ /* 0x000fc60000000000 */
[----:B------:R-:W2:Y:S01]  /*3220*/  LDS.128 R4, [R4+0x120] ;  /* 0x0001200004047984 */ /* 0x000ea20000000c00 */
[----:B------:R-:W-:Y:S02]  /*3230*/  PRMT R2, RZ, 0x654, R2 ;  /* 0x00000654ff027816 */ /* 0x000fe40000000002 */
[C---:B------:R-:W-:Y:S01]  /*3240*/  ISETP.NE.AND P1, PT, R11.reuse, 0x2, PT ;  /* 0x000000020b00780c */ /* 0x040fe20003f25270 */
[----:B------:R-:W-:Y:S01]  /*3250*/  @!PT LDS RZ, [RZ] ;  /* 0x00000000fffff984 */ /* 0x000fe20000000800 */
[----:B------:R-:W-:Y:S01]  /*3260*/  @!PT LDS RZ, [RZ] ;  /* 0x00000000fffff984 */ /* 0x000fe20000000800 */
[----:B------:R-:W-:Y:S01]  /*3270*/  @!PT LDS RZ, [RZ] ;  /* 0x00000000fffff984 */ /* 0x000fe20000000800 */
[----:B------:R-:W-:Y:S01]  /*3280*/  @!PT LDS RZ, [RZ] ;  /* 0x00000000fffff984 */ /* 0x000fe20000000800 */
[----:B------:R3:W-:Y:S06]  /*3290*/  MEMBAR.ALL.CTA ;  /* 0x0000000000007992 */ /* 0x0007ec0000008000 */
[----:B---3--:R-:W3:Y:S01]  /*32a0*/  FENCE.VIEW.ASYNC.S ;  /* 0x00000000000073c6 */ /* 0x008ee20000000000 */
[----:B------:R-:W-:Y:S01]  /*32b0*/  SEL R11, R11, RZ, P1 ;  /* 0x000000ff0b0b7207 */ /* 0x000fe20000800000 */
[----:B---3--:R3:W-:Y:S01]  /*32c0*/  SYNCS.ARRIVE.TRANS64.RED.A1T0 RZ, [R2+URZ], RZ ;  /* 0x000000ff02ff79a7 */ /* 0x0087e200081004ff */
[----:B--2---:R-:W-:-:S02]  /*32d0*/  LOP3.LUT P3, RZ, R6, 0x1, RZ, 0xc0, !PT ;  /* 0x0000000106ff7812 */ /* 0x004fc4000786c0ff */
[----:B------:R-:W-:-:S04]  /*32e0*/  SEL R4, RZ, 0x1, P1 ;  /* 0x00000001ff047807 */ /* 0x000fc80000800000 */
[----:B------:R-:W-:Y:S02]  /*32f0*/  LOP3.LUT R10, R10, R4, RZ, 0x3c, !PT ;  /* 0x000000040a0a7212 */ /* 0x000fe400078e3cff */
[----:B---3--:R-:W-:-:S04]  /*3300*/  SEL R2, RZ, 0x1, P0 ;  /* 0x00000001ff027807 */ /* 0x008fc80000000000 */
[----:B------:R-:W-:Y:S01]  /*3310*/  LOP3.LUT R9, R9, R2, RZ, 0x3c, !PT ;  /* 0x0000000209097212 */ /* 0x000fe200078e3cff */
[----:B------:R-:W-:Y:S06]  /*3320*/  @P3 BRA `(.L_x_55) ;  /* 0xfffffffc002c3947 */ /* 0x000fec000383ffff */
[----:B------:R-:W-:Y:S01]  /*3330*/  ULEA UR4, UR5, UR6, 0x3 ;  /* 0x0000000605047291 */ /* 0x000fe2000f8e18ff */
[----:B------:R-:W-:-:S08]  /*3340*/  SHF.L.U32 R2, R12, 0x1f, RZ ;  /* 0x0000001f0c027819 */ /* 0x000fd000000006ff */
[----:B------:R-:W2:Y:S02]  /*3350*/  SYNCS.PHASECHK.TRANS64 P0, [UR4+0xa0], R2 ;  /* 0x0000a002ff0075a7 */ /* 0x000ea40008001004 */
[----:B--2---:R-:W-:Y:S05]  /*3360*/  @P0 BRA `(.L_x_56) ;  /* 0x0000000000080947 */ /* 0x004fea0003800000 */
[----:B------:R-:W2:Y:S02]  /*3370*/  SYNCS.PHASECHK.TRANS64.TRYWAIT P0, [UR4+0xa0], R2 ;  /* 0x0000a002ff0075a7 */ /* 0x000ea40008001104 */
[----:B--2---:R-:W-:Y:S05]  /*3380*/  @!P0 BRA `(.L_x_57) ;  /* 0x0000008c00f88947 */ /* 0x004fea0003800000 */
.L_x_56:
[----:B------:R-:W-:-:S04]  /*3390*/  UIADD3 UR7, UPT, UPT, UR5, 0x1, URZ ;  /* 0x0000000105077890 */ /* 0x000fc8000fffe0ff */
[----:B------:R-:W-:-:S04]  /*33a0*/  UISETP.NE.AND UP0, UPT, UR7, 0x2, UPT ;  /* 0x000000020700788c */ /* 0x000fc8000bf05270 */
[----:B------:R-:W-:Y:S02]  /*33b0*/  USEL UR8, URZ, 0x1, UP0 ;  /* 0x00000001ff087887 */ /* 0x000fe40008000000 */
[----:B------:R-:W-:-:S04]  /*33c0*/  USEL UR7, UR7, URZ, UP0 ;  /* 0x000000ff07077287 */ /* 0x000fc80008000000 */
[----:B------:R-:W-:Y:S01]  /*33d0*/  ULEA UR7, UR7, UR6, 0x3 ;  /* 0x0000000607077291 */ /* 0x000fe2000f8e18ff */
[----:B--2---:R-:W-:-:S04]  /*33e0*/  LOP3.LUT R2, R12, UR8, RZ, 0x3c, !PT ;  /* 0x000000080c027c12 */ /* 0x004fc8000f8e3cff */
[----:B------:R-:W-:-:S04]  /*33f0*/  SHF.L.U32 R0, R2, 0x1f, RZ ;  /* 0x0000001f02007819 */ /* 0x000fc800000006ff */
[----:B------:R-:W2:Y:S02]  /*3400*/  SYNCS.PHASECHK.TRANS64 P0, [UR7+0xa0], R0 ;  /* 0x0000a000ff0075a7 */ /* 0x000ea40008001007 */
[----:B-12---:R-:W-:Y:S05]  /*3410*/  @P0 EXIT ;  /* 0x000000000000094d */ /* 0x006fea0003800000 */
[----:B------:R-:W-:Y:S02]  /*3420*/  SHF.L.U32 R2, R2, 0x1f, RZ ;  /* 0x0000001f02027819 */ /* 0x000fe400000006ff */
[----:B------:R-:W-:-:S07]  /*3430*/  MOV R0, UR7 ;  /* 0x0000000700007c02 */ /* 0x000fce0008000f00 */
.L_x_58:
[----:B-1----:R1:W2:Y:S02]  /*3440*/  SYNCS.PHASECHK.TRANS64.TRYWAIT P0, [R0+URZ+0xa0], R2 ;  /* 0x0000a002000075a7 */ /* 0x0022a400080011ff */
[----:B--2---:R-:W-:Y:S05]  /*3450*/  @!P0 NANOSLEEP.SYNCS 0x989680 ;  /* 0x009896800000895d */ /* 0x004fea0003900000 */
[----:B------:R-:W2:Y:S02]  /*3460*/  @!P0 SYNCS.PHASECHK.TRANS64 P0, [R0+URZ+0xa0], R2 ;  /* 0x0000a002000085a7 */ /* 0x000ea400080010ff */
[----:B--2---:R-:W-:Y:S05]  /*3470*/  @P0 EXIT ;  /* 0x000000000000094d */ /* 0x004fea0003800000 */
[----:B------:R-:W-:Y:S05]  /*3480*/  BRA `(.L_x_58) ;  /* 0xfffffffc00ec7947 */ /* 0x000fea000383ffff */
.L_x_51:
[----:B------:R-:W-:Y:S05]  /*3490*/  BRA.U UP6, `(.L_x_59) ;  /* 0x0000001506487547 */ /* 0x000fea000b800000 */
[----:B------:R-:W-:Y:S01]  /*34a0*/  UMOV UR4, 0x40 ;  /* 0x0000004000047882 */ /* 0x000fe20000000000 */
[----:B------:R-:W-:Y:S01]  /*34b0*/  NOP ;  /* 0x0000000000007918 */ /* 0x000fe20000000000 */
[----:B------:R-:W-:Y:S01]  /*34c0*/  ULEA UR5, UR52, UR4, 0x18 ;  /* 0x0000000434057291 */ /* 0x000fe2000f8ec0ff */
[----:B------:R-:W-:Y:S02]  /*34d0*/  UMOV UR6, 0x400 ;  /* 0x0000040000067882 */ /* 0x000fe40000000000 */
[----:B------:R-:W-:-:S06]  /*34e0*/  ULEA UR6, UR52, UR6, 0x18 ;  /* 0x0000000634067291 */ /* 0x000fcc000f8ec0ff */
[----:B------:R-:W2:Y:S02]  /*34f0*/  LDS.U8 R0, [UR5+0x1c] ;  /* 0x00001c05ff007984 */ /* 0x000ea40008000000 */
[----:B--2---:R-:W-:-:S13]  /*3500*/  ISETP.NE.AND P0, PT, R0, RZ, PT ;  /* 0x000000ff0000720c */ /* 0x004fda0003f05270 */
[----:B------:R-:W-:Y:S05]  /*3510*/  @P0 BRA `(.L_x_60) ;  /* 0x0000000400080947 */ /* 0x000fea0003800000 */
[----:B------:R-:W-:Y:S02]  /*3520*/  UISETP.NE.U32.AND UP1, UPT, UR68, 0x1, UPT ;  /* 0x000000014400788c */ /* 0x000fe4000bf25070 */
[----:B------:R-:W-:-:S07]  /*3530*/  UIADD3 UR7, UPT, UPT, UR5, 0x8, URZ ;  /* 0x0000000805077890 */ /* 0x000fce000fffe0ff */
[----:B------:R-:W-:Y:S05]  /*3540*/  BRA.U !UP1, `(.L_x_61) ;  /* 0x00000001099c7547 */ /* 0x000fea000b800000 */
[----:B------:R-:W-:Y:S01]  /*3550*/  ELECT P0, URZ, PT ;  /* 0x0000000000ff782f */ /* 0x000fe20003800000 */
[----:B------:R-:W-:-:S12]  /*3560*/  BSSY B0, `(.L_x_61) ;  /* 0x0000025000007945 */ /* 0x000fd80003800000 */
[----:B------:R-:W-:Y:S05]  /*3570*/  @!P0 BRA `(.L_x_62) ;  /* 0x00000000008c8947 */ /* 0x000fea0003800000 */
[----:B------:R-:W-:-:S05]  /*3580*/  UMOV UR4, 0x10 ;  /* 0x0000001000047882 */ /* 0x000fca0000000000 */
[----:B------:R-:W-:Y:S04]  /*3590*/  DEPBAR.LE SB2, 0x36 ;  /* 0x0000ad800000791a */ /* 0x000fe80000000000 */
[----:B------:R-:W2:Y:S02]  /*35a0*/  UTCATOMSWS.2CTA.FIND_AND_SET.ALIGN UP0, UR4, UR4 ;  /* 0x00000004000475e3 */ /* 0x000ea40008200800 */
[----:B--2---:R-:W-:Y:S01]  /*35b0*/  MOV R10, UR4 ;  /* 0x00000004000a7c02 */ /* 0x004fe20008000f00 */
[----:B------:R-:W-:Y:S06]  /*35c0*/  BRA.U UP0, `(.L_x_63) ;  /* 0x0000000100187547 */ /* 0x000fec000b800000 */
.L_x_64:
[----:B------:R-:W-:Y:S05]  /*35d0*/  NANOSLEEP 0x64 ;  /* 0x000000640000795d */ /* 0x000fea0003800000 */
[----:B------:R-:W-:-:S05]  /*35e0*/  UMOV UR4, 0x10 ;  /* 0x0000001000047882 */ /* 0x000fca0000000000 */
[----:B------:R-:W-:Y:S04]  /*35f0*/  DEPBAR.LE SB2, 0x36 ;  /* 0x0000ad800000791a */ /* 0x000fe80000000000 */
[----:B------:R-:W2:Y:S02]  /*3600*/  UTCATOMSWS.2CTA.FIND_AND_SET.ALIGN UP0, UR4, UR4 ;  /* 0x00000004000475e3 */ /* 0x000ea40008200800 */
[----:B--2---:R-:W-:Y:S01]  /*3610*/  MOV R10, UR4 ;  /* 0x00000004000a7c02 */ /* 0x004fe20008000f00 */
[----:B------:R-:W-:Y:S05]  /*3620*/  BRA.U !UP0, `(.L_x_64) ;  /* 0xfffffffd08e87547 */ /* 0x000fea000b83ffff */
.L_x_63:
[----:B------:R-:W2:Y:S01]  /*3630*/  LDS R6, [UR5+0x10] ;  /* 0x00001005ff067984 */ /* 0x000ea20008000800 */
[----:B------:R-:W-:Y:S01]  /*3640*/  IMAD.U32 R0, RZ, RZ, UR6 ;  /* 0x00000006ff007e24 */ /* 0x000fe2000f8e00ff */
[----:B------:R-:W-:-:S03]  /*3650*/  MOV R4, UR69 ;  /* 0x0000004500047c02 */ /* 0x000fc60008000f00 */
[----:B------:R-:W-:Y:S01]  /*3660*/  VIADD R0, R0, 0x140 ;  /* 0x0000014000007836 */ /* 0x000fe20000000000 */
[----:B--2---:R-:W-:-:S04]  /*3670*/  SHF.L.U32 R6, R6, 0x1f, RZ ;  /* 0x0000001f06067819 */ /* 0x004fc800000006ff */
[----:B------:R-:W2:Y:S02]  /*3680*/  SYNCS.PHASECHK.TRANS64.TRYWAIT P0, [UR5+0x8], R6 ;  /* 0x00000806ff0075a7 */ /* 0x000ea40008001105 */
[----:B--2---:R-:W-:Y:S05]  /*3690*/  @P0 BRA `(.L_x_65) ;  /* 0x0000000000080947 */ /* 0x004fea0003800000 */
[----:B------:R-:W2:Y:S02]  /*36a0*/  SYNCS.PHASECHK.TRANS64.TRYWAIT P0, [UR5+0x8], R6 ;  /* 0x00000806ff0075a7 */ /* 0x000ea40008001105 */
[----:B--2---:R-:W-:Y:S05]  /*36b0*/  @!P0 BRA `(.L_x_66) ;  /* 0x0000008c00448947 */ /* 0x004fea0003800000 */
.L_x_65:
[----:B------:R-:W-:Y:S01]  /*36c0*/  PRMT R4, R4, 0x654, R0 ;  /* 0x0000065404047816 */ /* 0x000fe20000000000 */
[----:B------:R-:W-:Y:S01]  /*36d0*/  HFMA2 R0, -RZ, RZ, 0, 5.9604644775390625e-08 ;  /* 0x00000001ff007431 */ /* 0x000fe200000001ff */
[----:B------:R-:W-:Y:S01]  /*36e0*/  UPRMT UR4, UR69, 0x654, UR7 ;  /* 0x0000065445047896 */ /* 0x000fe20008000007 */
[----:B------:R-:W-:Y:S02]  /*36f0*/  IMAD.MOV.U32 R8, RZ, RZ, 0xffff ;  /* 0x0000ffffff087424 */ /* 0x000fe400078e00ff */
[----:B--2---:R-:W-:Y:S02]  /*3700*/  IMAD.MOV.U32 R6, RZ, RZ, 0x4 ;  /* 0x00000004ff067424 */ /* 0x004fe400078e00ff */
[----:B------:R-:W-:Y:S01]  /*3710*/  IMAD.SHL.U32 R9, R10, 0x20, RZ ;  /* 0x000000200a097824 */ /* 0x000fe200078e00ff */
[----:B------:R-:W-:Y:S02]  /*3720*/  MOV R5, UR4 ;  /* 0x0000000400057c02 */ /* 0x000fe40008000f00 */
[-C--:B------:R-:W-:Y:S01]  /*3730*/  SHF.L.U32 R8, R8, R10.reuse, RZ ;  /* 0x0000000a08087219 */ /* 0x080fe200000006ff */
[----:B------:R2:W-:Y:S01]  /*3740*/  SYNCS.ARRIVE.TRANS64.RED RZ, [UR4], R6 ;  /* 0x00000006ffff79a7 */ /* 0x0005e20008000404 */
[----:B------:R-:W-:Y:S01]  /*3750*/  SHF.L.U32 R7, R0, R10, RZ ;  /* 0x0000000a00077219 */ /* 0x000fe200000006ff */
[----:B------:R2:W-:Y:S04]  /*3760*/  STS [UR6+0x140], R9 ;  /* 0x00014009ff007988 */ /* 0x0005e80008000806 */
[----:B------:R2:W-:Y:S04]  /*3770*/  STAS [R4.64], R10 ;  /* 0x0000000a04007dbd */ /* 0x0005e8000c0008ff */
[----:B------:R2:W-:Y:S04]  /*3780*/  ATOMS.OR RZ, [UR5+0x14], R8 ;  /* 0x00001408ffff798c */ /* 0x0005e8000b000005 */
[----:B------:R2:W-:Y:S04]  /*3790*/  ATOMS.OR RZ, [UR5+0x18], R7 ;  /* 0x00001807ffff798c */ /* 0x0005e8000b000005 */
[----:B------:R2:W-:Y:S02]  /*37a0*/  ATOMS.XOR RZ, [UR5+0x10], R0 ;  /* 0x00001000ffff798c */ /* 0x0005e4000b800005 */
.L_x_62:
[----:B-1----:R-:W-:Y:S05]  /*37b0*/  BSYNC B0 ;  /* 0x0000000000007941 */ /* 0x002fea0003800000 */
.L_x_61:
[----:B------:R-:W-:Y:S05]  /*37c0*/  BRA.U UP1, `(.L_x_67) ;  /* 0x00000001016c7547 */ /* 0x000fea000b800000 */
[----:B------:R-:W-:-:S03]  /*37d0*/  UMOV UR4, 0xffffffff ;  /* 0xffffffff00047882 */ /* 0x000fc60000000000 */
[----:B------:R-:W-:Y:S05]  /*37e0*/  BRA.DIV UR4, `(.L_x_68) ;  /* 0x0000008e04107947 */ /* 0x000fea000b800000 */
[----:B------:R-:W-:-:S13]  /*37f0*/  ELECT P0, URZ, PT ;  /* 0x0000000000ff782f */ /* 0x000fda0003800000 */
.L_x_206:
[----:B------:R-:W-:Y:S05]  /*3800*/  @!P0 BRA `(.L_x_67) ;  /* 0x00000000005c8947 */ /* 0x000fea0003800000 */
[----:B--2---:R-:W2:Y:S02]  /*3810*/  LDS R4, [UR5+0x10] ;  /* 0x00001005ff047984 */ /* 0x004ea40008000800 */
[----:B--2---:R-:W-:-:S04]  /*3820*/  SHF.L.U32 R4, R4, 0x1f, RZ ;  /* 0x0000001f04047819 */ /* 0x004fc800000006ff */
[----:B------:R-:W2:Y:S02]  /*3830*/  SYNCS.PHASECHK.TRANS64.TRYWAIT P0, [UR5+0x8], R4 ;  /* 0x00000804ff0075a7 */ /* 0x000ea40008001105 */
[----:B--2---:R-:W-:Y:S05]  /*3840*/  @P0 BRA `(.L_x_69) ;  /* 0x0000000000080947 */ /* 0x004fea0003800000 */
[----:B------:R-:W2:Y:S02]  /*3850*/  SYNCS.PHASECHK.TRANS64.TRYWAIT P0, [UR5+0x8], R4 ;  /* 0x00000804ff0075a7 */ /* 0x000ea40008001105 */
[----:B--2---:R-:W-:Y:S05]  /*3860*/  @!P0 BRA `(.L_x_70) ;  /* 0x0000008c00148947 */ /* 0x004fea0003800000 */
.L_x_69:
[----:B------:R-:W3:Y:S01]  /*3870*/  LDS R6, [UR6+0x140] ;  /* 0x00014006ff067984 */ /* 0x000ee20008000800 */
[----:B--2---:R-:W-:Y:S02]  /*3880*/  HFMA2 R0, -RZ, RZ, 0, 5.9604644775390625e-08 ;  /* 0x00000001ff007431 */ /* 0x004fe400000001ff */
[----:B------:R-:W-:Y:S01]  /*3890*/  IMAD.MOV.U32 R4, RZ, RZ, 0xffff ;  /* 0x0000ffffff047424 */ /* 0x000fe200078e00ff */
[----:B------:R-:W-:Y:S01]  /*38a0*/  UPRMT UR4, UR69, 0x654, UR7 ;  /* 0x0000065445047896 */ /* 0x000fe20008000007 */
[----:B---3--:R-:W-:-:S03]  /*38b0*/  IMAD.SHL.U32 R5, R6, 0x20, RZ ;  /* 0x0000002006057824 */ /* 0x008fc600078e00ff */
[-C--:B------:R-:W-:Y:S02]  /*38c0*/  SHF.L.U32 R4, R4, R6.reuse, RZ ;  /* 0x0000000604047219 */ /* 0x080fe400000006ff */
[----:B------:R-:W-:Y:S01]  /*38d0*/  SHF.L.U32 R6, R0, R6, RZ ;  /* 0x0000000600067219 */ /* 0x000fe200000006ff */
[----:B------:R3:W-:Y:S04]  /*38e0*/  STS [UR6+0x140], R5 ;  /* 0x00014005ff007988 */ /* 0x0007e80008000806 */
[----:B------:R3:W-:Y:S04]  /*38f0*/  ATOMS.OR RZ, [UR5+0x14], R4 ;  /* 0x00001404ffff798c */ /* 0x0007e8000b000005 */
[----:B------:R3:W-:Y:S01]  /*3900*/  ATOMS.OR RZ, [UR5+0x18], R6 ;  /* 0x00001806ffff798c */ /* 0x0007e2000b000005 */
[----:B------:R-:W-:Y:S03]  /*3910*/  SYNCS.ARRIVE.TRANS64.RED.A1T0 RZ, [UR4], RZ ;  /* 0x000000ffffff79a7 */ /* 0x000fe60008100404 */
[----:B------:R3:W-:Y:S01]  /*3920*/  ATOMS.XOR RZ, [UR5+0x10], R0 ;  /* 0x00001000ffff798c */ /* 0x0007e2000b800005 */
[----:B------:R-:W-:Y:S05]  /*3930*/  BRA `(.L_x_67) ;  /* 0x0000000000107947 */ /* 0x000fea0003800000 */
.L_x_60:
[----:B------:R-:W-:Y:S02]  /*3940*/  MOV R0, 0xffffffff ;  /* 0xffffffff00007802 */ /* 0x000fe40000000f00 */
[----:B------:R-:W-:-:S03]  /*3950*/  MOV R4, 0x3980 ;  /* 0x0000398000047802 */ /* 0x000fc60000000f00 */
[----:B------:R2:W-:Y:S04]  /*3960*/  STS [UR6+0x140], R0 ;  /* 0x00014000ff007988 */ /* 0x0005e80008000806 */
[----:B-12--5:R-:W-:Y:S05]  /*3970*/  CALL.REL.NOINC `($__internal_1_$__cuda_sm10x_tcgen05_guardrail_trap_phase_invalid_during_alloc) ;  /* 0x0000009400987944 */ /* 0x026fea0003c00000 */
.L_x_67:
[----:B------:R-:W-:Y:S05]  /*3980*/  WARPSYNC.ALL ;  /* 0x0000000000007948 */ /* 0x000fea0003800000 */
[----:B------:R-:W4:Y:S01]  /*3990*/  S2UR UR4, SR_CgaCtaId ;  /* 0x00000000000479c3 */ /* 0x000f220000008800 */
[----:B------:R-:W-:Y:S01]  /*39a0*/  UMOV UR41, 0x400 ;  /* 0x0000040000297882 */ /* 0x000fe20000000000 */
[----:B------:R-:W-:-:S06]  /*39b0*/  NOP ;  /* 0x0000000000007918 */ /* 0x000fcc0000000000 */
[----:B------:R-:W-:Y:S06]  /*39c0*/  BAR.ARV 0x6, 0xa0 ;  /* 0x0182800000007b1d */ /* 0x000fec0000002000 */
[----:B------:R-:W1:Y:S01]  /*39d0*/  LDCU UR6, c[0x0][0x38c] ;  /* 0x00007180ff0677ac */ /* 0x000e620008000800 */
[----:B------:R-:W-:Y:S01]  /*39e0*/  LOP3.LUT R3, R3, 0xffff, RZ, 0xc0, !PT ;  /* 0x0000ffff03037812 */ /* 0x000fe200078ec0ff */
[----:B--2---:R-:W-:Y:S01]  /*39f0*/  IMAD.MOV.U32 R9, RZ, RZ, 0x1 ;  /* 0x00000001ff097424 */ /* 0x004fe200078e00ff */
[----:B------:R-:W-:Y:S01]  /*3a00*/  LOP3.LUT R2, R2, 0xffff, RZ, 0xc0, !PT ;  /* 0x0000ffff02027812 */ /* 0x000fe200078ec0ff */
[----:B------:R-:W-:Y:S01]  /*3a10*/  IMAD.MOV.U32 R8, RZ, RZ, RZ ;  /* 0x000000ffff087224 */ /* 0x000fe200078e00ff */
[----:B------:R-:W-:Y:S01]  /*3a20*/  R2UR UR43, R3 ;  /* 0x00000000032b72ca */ /* 0x000fe200000e0000 */
[----:B------:R-:W-:Y:S01]  /*3a30*/  UMOV UR47, URZ ;  /* 0x000000ff002f7c82 */ /* 0x000fe20008000000 */
[----:B------:R-:W-:-:S02]  /*3a40*/  R2UR UR65, R2 ;  /* 0x00000000024172ca */ /* 0x000fc400000e0000 */
[----:B------:R-:W-:Y:S01]  /*3a50*/  CS2R R2, SRZ ;  /* 0x0000000000027805 */ /* 0x000fe2000001ff00 */
[----:B------:R-:W-:Y:S01]  /*3a60*/  UMOV UR38, URZ ;  /* 0x000000ff00267c82 */ /* 0x000fe20008000000 */
[----:B----4-:R-:W-:Y:S01]  /*3a70*/  ULEA UR41, UR4, UR41, 0x18 ;  /* 0x0000002904297291 */ /* 0x010fe2000f8ec0ff */
[----:B------:R-:W-:Y:S01]  /*3a80*/  UMOV UR37, URZ ;  /* 0x000000ff00257c82 */ /* 0x000fe20008000000 */
[----:B------:R-:W-:Y:S02]  /*3a90*/  UISETP.NE.AND UP3, UPT, UR68, URZ, UPT ;  /* 0x000000ff4400728c */ /* 0x000fe4000bf65270 */
[----:B------:R-:W-:Y:S02]  /*3aa0*/  UIADD3 UR5, UPT, UPT, UR41, 0x8400, URZ ;  /* 0x0000840029057890 */ /* 0x000fe4000fffe0ff */
[----:B------:R-:W-:-:S03]  /*3ab0*/  UIADD3 UR4, UPT, UPT, UR41, 0x28400, URZ ;  /* 0x0002840029047890 */ /* 0x000fc6000fffe0ff */
[----:B---3--:R-:W2:Y:S01]  /*3ac0*/  LDS R0, [UR41+0x140] ;  /* 0x00014029ff007984 */ /* 0x008ea20008000800 */
[----:B-1----:R-:W-:Y:S02]  /*3ad0*/  UIADD3 UR6, UPT, UPT, UR6, 0x3f, URZ ;  /* 0x0000003f06067890 */ /* 0x002fe4000fffe0ff */
[----:B------:R-:W-:Y:S02]  /*3ae0*/  USHF.R.U32.HI UR5, URZ, 0x4, UR5 ;  /* 0x00000004ff057899 */ /* 0x000fe40008011605 */
[----:B------:R-:W-:Y:S02]  /*3af0*/  USHF.R.S32.HI UR64, URZ, 0x1f, UR6 ;  /* 0x0000001fff407899 */ /* 0x000fe40008011406 */
[----:B------:R-:W-:Y:S02]  /*3b00*/  USHF.R.U32.HI UR4, URZ, 0x4, UR4 ;  /* 0x00000004ff047899 */ /* 0x000fe40008011604 */
[----:B------:R-:W-:Y:S02]  /*3b10*/  ULEA.HI UR64, UR64, UR6, URZ, 0x6 ;  /* 0x0000000640407291 */ /* 0x000fe4000f8f30ff */
[----:B------:R-:W-:-:S02]  /*3b20*/  ULOP3.LUT UR5, UR5, 0x3fff, URZ, 0xc0, !UPT ;  /* 0x00003fff05057892 */ /* 0x000fc4000f8ec0ff */
[----:B------:R-:W-:Y:S02]  /*3b30*/  USHF.R.S32.HI UR64, URZ, 0x6, UR64 ;  /* 0x00000006ff407899 */ /* 0x000fe40008011440 */
[----:B------:R-:W-:Y:S02]  /*3b40*/  ULOP3.LUT UR45, UR4, 0x3fff, URZ, 0xc0, !UPT ;  /* 0x00003fff042d7892 */ /* 0x000fe4000f8ec0ff */
[----:B------:R-:W-:Y:S01]  /*3b50*/  UISETP.LT.AND UP0, UPT, UR64, 0x1, UPT ;  /* 0x000000014000788c */ /* 0x000fe2000bf01270 */
[----:B------:R-:W-:Y:S01]  /*3b60*/  UMOV UR62, 0x0 ;  /* 0x00000000003e7882 */ /* 0x000fe20000000000 */
        /* <DEDUP_REMOVED lines=9> */
[----:B------:R-:W-:-:S02]  /*3c00*/  ULOP3.LUT UR44, UR5, 0x10000, URZ, 0xfc, !UPT ;  /* 0x00010000052c7892 */ /* 0x000fc4000f8efcff */
[----:B------:R-:W-:Y:S02]  /*3c10*/  ULOP3.LUT UR45, UR45, 0x10000, URZ, 0xfc, !UPT ;  /* 0x000100002d2d7892 */ /* 0x000fe4000f8efcff */
[----:B------:R-:W-:Y:S01]  /*3c20*/  USEL UR66, UR64, 0x1, !UP0 ;  /* 0x0000000140427887 */ /* 0x000fe2000c000000 */
[----:B------:R-:W-:Y:S01]  /*3c30*/  UMOV UR52, 0x0 ;  /* 0x0000000000347882 */ /* 0x000fe20000000000 */
[----:B------:R-:W-:Y:S01]  /*3c40*/  UMOV UR53, 0x10200910 ;  /* 0x1020091000357882 */ /* 0x000fe20000000000 */
[----:B------:R-:W-:Y:S01]  /*3c50*/  UMOV UR50, 0x0 ;  /* 0x0000000000327882 */ /* 0x000fe20000000000 */
[----:B------:R-:W-:Y:S01]  /*3c60*/  UMOV UR51, 0x10200910 ;  /* 0x1020091000337882 */ /* 0x000fe20000000000 */
[----:B------:R-:W-:Y:S01]  /*3c70*/  UMOV UR48, 0x0 ;  /* 0x0000000000307882 */ /* 0x000fe20000000000 */
[----:B--2---:R-:W-:Y:S01]  /*3c80*/  R2UR UR67, R0 ;  /* 0x00000000004372ca */ /* 0x004fe200000e0000 */
[----:B------:R-:W-:-:S14]  /*3c90*/  UMOV UR49, 0x10200910 ;  /* 0x1020091000317882 */ /* 0x000fdc0000000000 */
.L_x_78:
[C---:B------:R-:W-:Y:S02]  /*3ca0*/  LEA R0, R8.reuse, UR41, 0x3 ;  /* 0x0000002908007c11 */ /* 0x040fe4000f8e18ff */
[----:B------:R-:W-:Y:S02]  /*3cb0*/  SHF.L.U32 R4, R3, 0x1f, RZ ;  /* 0x0000001f03047819 */ /* 0x000fe400000006ff */
[----:B------:R-:W-:Y:S02]  /*3cc0*/  LEA R5, R8, UR41, 0x4 ;  /* 0x0000002908057c11 */ /* 0x000fe4000f8e20ff */
[----:B------:R-:W1:Y:S02]  /*3cd0*/  SYNCS.PHASECHK.TRANS64.TRYWAIT P0, [R0+URZ+0x90], R4 ;  /* 0x00009004000075a7 */ /* 0x000e6400080011ff */
[----:B-1-3--:R-:W-:Y:S05]  /*3ce0*/  @!P0 BRA `(.L_x_71) ;  /* 0x00000088000c8947 */ /* 0x00afea0003800000 */
.L_x_207:
[----:B-1----:R-:W1:Y:S01]  /*3cf0*/  LDS.128 R4, [R5+0x120] ;  /* 0x0001200005047984 */ /* 0x002e620000000c00 */
[----:B------:R-:W-:Y:S02]  /*3d00*/  VIADD R0, R0, 0xa0 ;  /* 0x000000a000007836 */ /* 0x000fe40000000000 */
[----:B------:R-:W-:Y:S01]  /*3d10*/  VIADD R8, R8, 0x1 ;  /* 0x0000000108087836 */ /* 0x000fe20000000000 */
[----:B------:R-:W-:Y:S01]  /*3d20*/  @!PT LDS RZ, [RZ] ;  /* 0x00000000fffff984 */ /* 0x000fe20000000800 */
[----:B------:R-:W-:Y:S01]  /*3d30*/  @!PT LDS RZ, [RZ] ;  /* 0x00000000fffff984 */ /* 0x000fe20000000800 */
[----:B------:R-:W-:Y:S01]  /*3d40*/  @!PT LDS RZ, [RZ] ;  /* 0x00000000fffff984 */ /* 0x000fe20000000800 */
[----:B------:R-:W-:Y:S01]  /*3d50*/  @!PT LDS RZ, [RZ] ;  /* 0x00000000fffff984 */ /* 0x000fe20000000800 */
[----:B------:R2:W-:Y:S06]  /*3d60*/  MEMBAR.ALL.CTA ;  /* 0x0000000000007992 */ /* 0x0005ec0000008000 */
[----:B--2---:R-:W2:Y:S01]  /*3d70*/  FENCE.VIEW.ASYNC.S ;  /* 0x00000000000073c6 */ /* 0x004ea20000000000 */
[----:B------:R-:W-:-:S04]  /*3d80*/  PRMT R0, RZ, 0x654, R0 ;  /* 0x00000654ff007816 */ /* 0x000fc80000000000 */
[----:B--2---:R2:W-:Y:S01]  /*3d90*/  SYNCS.ARRIVE.TRANS64.RED.A1T0 RZ, [R0+URZ], RZ ;  /* 0x000000ff00ff79a7 */ /* 0x0045e200081004ff */
[----:B-1----:R-:W-:Y:S01]  /*3da0*/  LOP3.LUT P1, RZ, R6, 0x1, RZ, 0xc0, !PT ;  /* 0x0000000106ff7812 */ /* 0x002fe2000782c0ff */
[----:B--2---:R-:W-:-:S12]  /*3db0*/  BRA.U UP3, `(.L_x_72) ;  /* 0x0000000503587547 */ /* 0x004fd8000b800000 */
[----:B------:R-:W1:Y:S01]  /*3dc0*/  LDCU UR4, c[0x0][0x38c] ;  /* 0x00007180ff0477ac */ /* 0x000e620008000800 */
[----:B------:R-:W-:Y:S02]  /*3dd0*/  PLOP3.LUT P2, PT, PT, PT, PT, 0x80, 0x8 ;  /* 0x000000000008781c */ /* 0x000fe40003f4f070 */
[----:B------:R-:W-:Y:S01]  /*3de0*/  SHF.L.U32 R4, R9, 0x1f, RZ ;  /* 0x0000001f09047819 */ /* 0x000fe200000006ff */
[----:B------:R-:W-:Y:S02]  /*3df0*/  ULEA UR46, UR47, UR41, 0x3 ;  /* 0x000000292f2e7291 */ /* 0x000fe4000f8e18ff */
[----:B------:R-:W-:Y:S02]  /*3e00*/  ULEA UR36, UR47, UR67, 0x7 ;  /* 0x000000432f247291 */ /* 0x000fe4000f8e38ff */
[----:B-1----:R-:W-:-:S06]  /*3e10*/  UISETP.GE.AND UP0, UPT, UR4, 0x1, UPT ;  /* 0x000000010400788c */ /* 0x002fcc000bf06270 */
[----:B------:R-:W-:-:S05]  /*3e20*/  PLOP3.LUT P0, PT, PT, PT, UP0, 0x80, 0x8 ;  /* 0x000000000008781c */ /* 0x000fca0003f0f008 */
[----:B------:R-:W-:-:S08]  /*3e30*/  @UP0 ULEA UR4, UR38, UR41, 0x3 ;  /* 0x0000002926040291 */ /* 0x000fd0000f8e18ff */
[----:B------:R-:W-:-:S04]  /*3e40*/  @P0 SHF.L.U32 R0, R2, 0x1f, RZ ;  /* 0x0000001f02000819 */ /* 0x000fc800000006ff */
[----:B------:R1:W2:Y:S01]  /*3e50*/  @P0 SYNCS.PHASECHK.TRANS64.TRYWAIT P2, [UR4], R0 ;  /* 0x00000000ff0005a7 */ /* 0x0002a20008041104 */
[----:B------:R-:W3:Y:S02]  /*3e60*/  SYNCS.PHASECHK.TRANS64.TRYWAIT P0, [UR46+0xd0], R4 ;  /* 0x0000d004ff0075a7 */ /* 0x000ee4000800112e */
[----:B-123--:R-:W-:Y:S05]  /*3e70*/  @!P0 BRA `(.L_x_73) ;  /* 0x0000008400bc8947 */ /* 0x00efea0003800000 */
.L_x_209:
[----:B------:R-:W-:Y:S01]  /*3e80*/  UMOV UR42, UR37 ;  /* 0x00000025002a7c82 */ /* 0x000fe20008000000 */
[----:B------:R-:W-:Y:S05]  /*3e90*/  BRA.U !UP0, `(.L_x_74) ;  /* 0x0000000508107547 */ /* 0x000fea000b800000 */
[----:B------:R-:W-:Y:S02]  /*3ea0*/  UIADD3 UR42, UPT, UPT, UR66, UR37, URZ ;  /* 0x00000025422a7290 */ /* 0x000fe4000fffe0ff */
[----:B------:R-:W-:Y:S01]  /*3eb0*/  UPLOP3.LUT UP2, UPT, UPT, UPT, UPT, 0x40, 0x4 ;  /* 0x000000000004789c */ /* 0x000fe20003f4e870 */
[----:B------:R-:W-:Y:S01]  /*3ec0*/  UMOV UR39, UR64 ;  /* 0x0000004000277c82 */ /* 0x000fe20008000000 */
[----:B------:R-:W-:-:S09]  /*3ed0*/  UMOV UR5, UR38 ;  /* 0x0000002600057c82 */ /* 0x000fd20008000000 */
.L_x_77:
[----:B------:R-:W-:Y:S01]  /*3ee0*/  ULEA UR7, UR5, UR41, 0x3 ;  /* 0x0000002905077291 */ /* 0x000fe2000f8e18ff */
[----:B--23--:R-:W-:Y:S11]  /*3ef0*/  @P2 BRA `(.L_x_75) ;  /* 0x00000000000c2947 */ /* 0x00cff60003800000 */
[----:B-1----:R-:W-:Y:S04]  /*3f00*/  SHF.L.U32 R4, R2, 0x1f, RZ ;  /* 0x0000001f02047819 */ /* 0x002fe800000006ff */
[----:B------:R-:W1:Y:S02]  /*3f10*/  SYNCS.PHASECHK.TRANS64.TRYWAIT P0, [UR7], R4 ;  /* 0x00000004ff0075a7 */ /* 0x000e640008001107 */
[----:B-1----:R-:W-:Y:S05]  /*3f20*/  @!P0 BRA `(.L_x_76) ;  /* 0x0000008400a88947 */ /* 0x002fea0003800000 */
.L_x_75:
[----:B------:R-:W-:Y:S01]  /*3f30*/  UISETP.NE.AND UP0, UPT, UR39, 0x1, UPT ;  /* 0x000000012700788c */ /* 0x000fe2000bf05270 */
[----:B------:R-:W-:Y:S01]  /*3f40*/  PLOP3.LUT P2, PT, PT, PT, PT, 0x80, 0x8 ;  /* 0x000000000008781c */ /* 0x000fe20003f4f070 */
[----:B------:R-:W-:Y:S02]  /*3f50*/  UIADD3 UR4, UPT, UPT, UR5, 0x1, URZ ;  /* 0x0000000105047890 */ /* 0x000fe4000fffe0ff */
[----:B------:R-:W-:Y:S02]  /*3f60*/  UIADD3 UR40, UPT, UPT, UR7, 0x20, URZ ;  /* 0x0000002007287890 */ /* 0x000fe4000fffe0ff */
[----:B------:R-:W-:Y:S01]  /*3f70*/  UISETP.NE.AND UP1, UPT, UR4, 0x4, UPT ;  /* 0x000000040400788c */ /* 0x000fe2000bf25270 */
[----:B------:R-:W-:Y:S01]  /*3f80*/  PLOP3.LUT P0, PT, PT, PT, UP0, 0x80, 0x8 ;  /* 0x000000000008781c */ /* 0x000fe20003f0f008 */
[----:B------:R-:W-:Y:S02]  /*3f90*/  UIADD3 UR37, UPT, UPT, UR37, 0x1, URZ ;  /* 0x0000000125257890 */ /* 0x000fe4000fffe0ff */
[----:B------:R-:W-:Y:S02]  /*3fa0*/  USEL UR6, URZ, 0x1, UP1 ;  /* 0x00000001ff067887 */ /* 0x000fe40008800000 */
[----:B------:R-:W-:Y:S02]  /*3fb0*/  USEL UR38, UR4, URZ, UP1 ;  /* 0x000000ff04267287 */ /* 0x000fe40008800000 */
[----:B------:R-:W-:Y:S02]  /*3fc0*/  UIADD3 UR39, UPT, UPT, UR39, -0x1, URZ ;  /* 0xffffffff27277890 */ /* 0x000fe4000fffe0ff */
[----:B------:R-:W-:Y:S01]  /*3fd0*/  @UP0 ULEA UR4, UR38, UR41, 0x3 ;  /* 0x0000002926040291 */ /* 0x000fe2000f8e18ff */
[----:B------:R-:W-:Y:S01]  /*3fe0*/  LOP3.LUT R2, R2, UR6, RZ, 0x3c, !PT ;  /* 0x0000000602027c12 */ /* 0x000fe2000f8e3cff */
[----:B------:R-:W-:Y:S02]  /*3ff0*/  ULEA UR6, UR5, UR45, 0xa ;  /* 0x0000002d05067291 */ /* 0x000fe4000f8e50ff */
[----:B------:R-:W-:Y:S01]  /*4000*/  UISETP.NE.AND UP0, UPT, UR37, UR42, UPT ;  /* 0x0000002a2500728c */ /* 0x000fe2000bf05270 */
[----:B-1----:R-:W-:Y:S01]  /*4010*/  @P0 SHF.L.U32 R0, R2, 0x1f, RZ ;  /* 0x0000001f02000819 */ /* 0x002fe200000006ff */
[----:B------:R-:W-:Y:S02]  /*4020*/  UIADD3 UR34, UPT, UPT, UR6, 0x2, URZ ;  /* 0x0000000206227890 */ /* 0x000fe4000fffe0ff */
[----:B------:R-:W-:Y:S01]  /*4030*/  UIADD3 UR30, UPT, UPT, UR6, 0x4, URZ ;  /* 0x00000004061e7890 */ /* 0x000fe2000fffe0ff */
[----:B------:R2:W3:Y:S01]  /*4040*/  @P0 SYNCS.PHASECHK.TRANS64.TRYWAIT P2, [UR4], R0 ;  /* 0x00000000ff0005a7 */ /* 0x0004e20008041104 */
[----:B------:R-:W-:Y:S02]  /*4050*/  ULEA UR4, UR5, UR44, 0xb ;  /* 0x0000002c05047291 */ /* 0x000fe4000f8e58ff */
[----:B------:R-:W-:Y:S02]  /*4060*/  UIADD3 UR26, UPT, UPT, UR6, 0x6, URZ ;  /* 0x00000006061a7890 */ /* 0x000fe4000fffe0ff */
        /* <DEDUP_REMOVED lines=10> */
[----:B------:R-:W-:Y:S01]  /*4110*/  UIADD3 UR8, UPT, UPT, UR4, 0x406, URZ ;  /* 0x0000040604087890 */ /* 0x000fe2000fffe0ff */
[----:B------:R-:W-:Y:S01]  /*4120*/  UMOV UR7, 0x40004040 ;  /* 0x4000404000077882 */ /* 0x000fe20000000000 */
[----:B------:R-:W-:Y:S01]  /*4130*/  UMOV UR5, 0x40004040 ;  /* 0x4000404000057882 */ /* 0x000fe20000000000 */
[----:B------:R-:W-:Y:S01]  /*4140*/  UMOV UR35, 0x40004040 ;  /* 0x4000404000237882 */ /* 0x000fe20000000000 */
[----:B------:R1:W-:Y:S01]  /*4150*/  UTCHMMA.2CTA gdesc[UR4], gdesc[UR6], tmem[UR36], tmem[UR62], idesc[UR63], UP2 ;  /* 0x00ff3e06040075ea */ /* 0x0003e20009200024 */
[----:B------:R-:W-:Y:S01]  /*4160*/  UPLOP3.LUT UP2, UPT, UPT, UPT, UPT, 0x80, 0x8 ;  /* 0x000000000008789c */ /* 0x000fe20003f4f070 */
[----:B------:R-:W-:Y:S01]  /*4170*/  UMOV UR33, 0x40004040 ;  /* 0x4000404000217882 */ /* 0x000fe20000000000 */
[----:B------:R-:W-:Y:S01]  /*4180*/  UMOV UR31, 0x40004040 ;  /* 0x40004040001f7882 */ /* 0x000fe20000000000 */
[----:B------:R2:W-:Y:S01]  /*4190*/  UTCHMMA.2CTA gdesc[UR32], gdesc[UR34], tmem[UR36], tmem[UR60], idesc[UR61], UPT ;  /* 0x00ff3c22200075ea */ /* 0x0005e2000ba00024 */
        /* <DEDUP_REMOVED lines=14> */
[----:B------:R-:W-:Y:S01]  /*4280*/  UMOV UR9, 0x40004040 ;  /* 0x4000404000097882 */ /* 0x000fe20000000000 */
[----:B------:R2:W-:Y:S01]  /*4290*/  UTCHMMA.2CTA gdesc[UR12], gdesc[UR14], tmem[UR36], tmem[UR50], idesc[UR51], UPT ;  /* 0x00ff320e0c0075ea */ /* 0x0005e2000ba00024 */
[----:B------:R2:W-:Y:S01]  /*42a0*/  UTCHMMA.2CTA gdesc[UR8], gdesc[UR10], tmem[UR36], tmem[UR48], idesc[UR49], UPT ;  /* 0x00ff300a080075ea */ /* 0x0005e2000ba00024 */
[----:B------:R2:W-:Y:S01]  /*42b0*/  UTCBAR.2CTA.MULTICAST [UR40], URZ, UR43 ;  /* 0x000000ff280073e9 */ /* 0x0005e2000820082b */
[----:B-1----:R-:W-:Y:S01]  /*42c0*/  UMOV UR5, UR38 ;  /* 0x0000002600057c82 */ /* 0x002fe20008000000 */
[----:B------:R-:W-:Y:S05]  /*42d0*/  BRA.U UP0, `(.L_x_77) ;  /* 0xfffffffd00007547 */ /* 0x000fea000b83ffff */
.L_x_74:
[----:B------:R-:W-:Y:S01]  /*42e0*/  UIADD3 UR4, UPT, UPT, UR46, 0xb0, URZ ;  /* 0x000000b02e047890 */ /* 0x000fe2000fffe0ff */
[----:B------:R-:W-:-:S08]  /*42f0*/  UMOV UR37, UR42 ;  /* 0x0000002a00257c82 */ /* 0x000fd00008000000 */
[----:B------:R4:W-:Y:S01]  /*4300*/  UTCBAR.2CTA.MULTICAST [UR4], URZ, UR65 ;  /* 0x000000ff040073e9 */ /* 0x0009e20008200841 */
[----:B------:R-:W-:Y:S02]  /*4310*/  NOP ;  /* 0x0000000000007918 */ /* 0x000fe40000000000 */
.L_x_72:
[----:B----4-:R-:W-:Y:S01]  /*4320*/  UIADD3 UR4, UPT, UPT, UR47, 0x1, URZ ;  /* 0x000000012f047890 */ /* 0x010fe2000fffe0ff */
[----:B------:R-:W-:-:S03]  /*4330*/  ISETP.NE.AND P0, PT, R8, 0x2, PT ;  /* 0x000000020800780c */ /* 0x000fc60003f05270 */
[----:B------:R-:W-:Y:S01]  /*4340*/  UISETP.NE.AND UP0, UPT, UR4, 0x4, UPT ;  /* 0x000000040400788c */ /* 0x000fe2000bf05270 */
[----:B-12---:R-:W-:Y:S02]  /*4350*/  SEL R0, RZ, 0x1, P0 ;  /* 0x00000001ff007807 */ /* 0x006fe40000000000 */
[----:B------:R-:W-:Y:S01]  /*4360*/  SEL R8, R8, RZ, P0 ;  /* 0x000000ff08087207 */ /* 0x000fe20000000000 */
[----:B------:R-:W-:Y:S01]  /*4370*/  USEL UR5, URZ, 0x1, UP0 ;  /* 0x00000001ff057887 */ /* 0x000fe20008000000 */
[----:B------:R-:W-:Y:S01]  /*4380*/  LOP3.LUT R3, R3, R0, RZ, 0x3c, !PT ;  /* 0x0000000003037212 */ /* 0x000fe200078e3cff */
[----:B------:R-:W-:-:S04]  /*4390*/  USEL UR47, UR4, URZ, UP0 ;  /* 0x000000ff042f7287 */ /* 0x000fc80008000000 */
[----:B------:R-:W-:Y:S01]  /*43a0*/  LOP3.LUT R9, R9, UR5, RZ, 0x3c, !PT ;  /* 0x0000000509097c12 */ /* 0x000fe2000f8e3cff */
[----:B------:R-:W-:Y:S07]  /*43b0*/  @P1 BRA `(.L_x_78) ;  /* 0xfffffff800381947 */ /* 0x000fee000383ffff */
[----:B------:R-:W1:Y:S01]  /*43c0*/  S2UR UR8, SR_CgaCtaId ;  /* 0x00000000000879c3 */ /* 0x000e620000008800 */
[----:B------:R-:W-:Y:S01]  /*43d0*/  ELECT P0, URZ, PT ;  /* 0x0000000000ff782f */ /* 0x000fe20003800000 */
[----:B------:R-:W-:Y:S01]  /*43e0*/  HFMA2 R0, -RZ, RZ, 0, 5.9604644775390625e-08 ;  /* 0x00000001ff007431 */ /* 0x000fe200000001ff */
[----:B------:R-:W-:-:S05]  /*43f0*/  UMOV UR4, 0x40 ;  /* 0x0000004000047882 */ /* 0x000fca0000000000 */
[----:B------:R-:W-:Y:S01]  /*4400*/  UVIRTCOUNT.DEALLOC.SMPOOL 0x80 ;  /* 0x000000800000784c */ /* 0x000fe20000000000 */
[----:B------:R-:W-:Y:S02]  /*4410*/  UISETP.NE.AND UP1, UPT, UR68, URZ, UPT ;  /* 0x000000ff4400728c */ /* 0x000fe4000bf25270 */
[----:B-1----:R-:W-:-:S09]  /*4420*/  ULEA UR8, UR8, UR4, 0x18 ;  /* 0x0000000408087291 */ /* 0x002fd2000f8ec0ff */
[----:B------:R1:W-:Y:S01]  /*4430*/  @P0 STS.U8 [UR8+0x1c], R0 ;  /* 0x00001c00ff000988 */ /* 0x0003e20008000008 */
[----:B------:R-:W-:Y:S05]  /*4440*/  BRA.U UP1, `(.L_x_79) ;  /* 0x0000000101a07547 */ /* 0x000fea000b800000 */
[----:B------:R-:W-:Y:S01]  /*4450*/  UIADD3 UR7, UPT, UPT, UR41, 0xd0, URZ ;  /* 0x000000d029077890 */ /* 0x000fe2000fffe0ff */
[----:B------:R-:W-:-:S03]  /*4460*/  SHF.L.U32 R2, R9, 0x1f, RZ ;  /* 0x0000001f09027819 */ /* 0x000fc600000006ff */
[----:B------:R-:W-:-:S09]  /*4470*/  ULEA UR4, UR47, UR7, 0x3 ;  /* 0x000000072f047291 */ /* 0x000fd2000f8e18ff */
[----:B------:R-:W2:Y:S02]  /*4480*/  SYNCS.PHASECHK.TRANS64.TRYWAIT P0, [UR4], R2 ;  /* 0x00000002ff0075a7 */ /* 0x000ea40008001104 */
[----:B--2---:R-:W-:Y:S05]  /*4490*/  @!P0 BRA `(.L_x_80) ;  /* 0x0000008000648947 */ /* 0x004fea0003800000 */
.L_x_212:
        /* <DEDUP_REMOVED lines=9> */
.L_x_214:
        /* <DEDUP_REMOVED lines=9> */
.L_x_216:
[----:B------:R-:W-:-:S04]  /*45c0*/  UIADD3 UR4, UPT, UPT, UR4, 0x1, URZ ;  /* 0x0000000104047890 */ /* 0x000fc8000fffe0ff */
[----:B------:R-:W-:-:S04]  /*45d0*/  UISETP.NE.AND UP0, UPT, UR4, 0x4, UPT ;  /* 0x000000040400788c */ /* 0x000fc8000bf05270 */
[----:B------:R-:W-:Y:S02]  /*45e0*/  USEL UR5, URZ, 0x1, UP0 ;  /* 0x00000001ff057887 */ /* 0x000fe40008000000 */
[----:B------:R-:W-:-:S04]  /*45f0*/  USEL UR4, UR4, URZ, UP0 ;  /* 0x000000ff04047287 */ /* 0x000fc80008000000 */
[----:B------:R-:W-:Y:S01]  /*4600*/  ULEA UR4, UR4, UR7, 0x3 ;  /* 0x0000000704047291 */ /* 0x000fe2000f8e18ff */
[----:B------:R-:W-:-:S04]  /*4610*/  LOP3.LUT R2, R2, UR5, RZ, 0x3c, !PT ;  /* 0x0000000502027c12 */ /* 0x000fc8000f8e3cff */
[----:B------:R-:W-:Y:S01]  /*4620*/  SHF.L.U32 R2, R2, 0x1f, RZ ;  /* 0x0000001f02027819 */ /* 0x000fe200000006ff */
[----:B-1----:R-:W-:-:S04]  /*4630*/  IMAD.U32 R0, RZ, RZ, UR4 ;  /* 0x00000004ff007e24 */ /* 0x002fc8000f8e00ff */
[----:B------:R1:W2:Y:S03]  /*4640*/  SYNCS.PHASECHK.TRANS64.TRYWAIT P0, [R0+URZ], R2 ;  /* 0x00000002000075a7 */ /* 0x0002a600080011ff */
[----:B--2---:R-:W-:Y:S05]  /*4650*/  @!P0 NANOSLEEP.SYNCS 0x989680 ;  /* 0x009896800000895d */ /* 0x004fea0003900000 */
[----:B------:R-:W2:Y:S02]  /*4660*/  @!P0 SYNCS.PHASECHK.TRANS64 P0, [R0+URZ], R2 ;  /* 0x00000002000085a7 */ /* 0x000ea400080010ff */
[----:B--2---:R-:W-:Y:S05]  /*4670*/  @P0 BRA `(.L_x_83) ;  /* 0x0000000000200947 */ /* 0x004fea0003800000 */
.L_x_84:
[----:B--2---:R2:W4:Y:S02]  /*4680*/  SYNCS.PHASECHK.TRANS64.TRYWAIT P0, [R0+URZ], R2 ;  /* 0x00000002000075a7 */ /* 0x00452400080011ff */
[----:B----4-:R-:W-:Y:S05]  /*4690*/  @!P0 NANOSLEEP.SYNCS 0x989680 ;  /* 0x009896800000895d */ /* 0x010fea0003900000 */
[----:B------:R-:W4:Y:S02]  /*46a0*/  @!P0 SYNCS.PHASECHK.TRANS64 P0, [R0+URZ], R2 ;  /* 0x00000002000085a7 */ /* 0x000f2400080010ff */
[----:B----4-:R-:W-:Y:S05]  /*46b0*/  @!P0 BRA `(.L_x_84) ;  /* 0xfffffffc00f08947 */ /* 0x010fea000383ffff */
[----:B------:R-:W-:Y:S05]  /*46c0*/  BRA `(.L_x_83) ;  /* 0x00000000000c7947 */ /* 0x000fea0003800000 */
.L_x_79:
[----:B------:R-:W-:-:S04]  /*46d0*/  UIADD3 UR4, UPT, UPT, UR41, 0x110, URZ ;  /* 0x0000011029047890 */ /* 0x000fc8000fffe0ff */
[----:B------:R-:W-:-:S09]  /*46e0*/  UPRMT UR4, UR69, 0x654, UR4 ;  /* 0x0000065445047896 */ /* 0x000fd20008000004 */
[----:B------:R-:W-:Y:S03]  /*46f0*/  SYNCS.ARRIVE.TRANS64.RED.A1T0 RZ, [UR4], RZ ;  /* 0x000000ffffff79a7 */ /* 0x000fe60008100404 */
.L_x_83:
[----:B-12---:R-:W-:Y:S01]  /*4700*/  SHF.L.U32 R2, RZ, 0x1f, RZ ;  /* 0x0000001fff027819 */ /* 0x006fe200000006ff */
[----:B------:R-:W-:Y:S01]  /*4710*/  UIADD3 UR4, UPT, UPT, UR41, 0x110, URZ ;  /* 0x0000011029047890 */ /* 0x000fe2000fffe0ff */
[----:B------:R-:W-:Y:S02]  /*4720*/  PLOP3.LUT P0, PT, PT, PT, UP1, 0x80, 0x8 ;  /* 0x000000000008781c */ /* 0x000fe40003f0f018 */
[----:B------:R-:W1:Y:S02]  /*4730*/  SYNCS.PHASECHK.TRANS64.TRYWAIT P1, [UR41+0x110], R2 ;  /* 0x00011002ff0075a7 */ /* 0x000e640008021129 */
[----:B-1----:R-:W-:Y:S09]  /*4740*/  @!P1 BRA `(.L_x_85) ;  /* 0x0000008000009947 */ /* 0x002ff20003800000 */
.L_x_218:
[----:B------:R-:W-:Y:S01]  /*4750*/  @!UP1 UPRMT UR4, UR69, 0x654, UR4 ;  /* 0x0000065445049896 */ /* 0x000fe20008000004 */
[----:B------:R-:W-:Y:S01]  /*4760*/  UMOV UR5, 0xffff ;  /* 0x0000ffff00057882 */ /* 0x000fe20000000000 */
[----:B------:R-:W-:-:S07]  /*4770*/  UMOV UR6, 0x1 ;  /* 0x0000000100067882 */ /* 0x000fce0000000000 */
[----:B------:R-:W-:Y:S01]  /*4780*/  @!P0 SYNCS.ARRIVE.TRANS64.RED.A1T0 RZ, [UR4], RZ ;  /* 0x000000ffffff89a7 */ /* 0x000fe20008100404 */
[----:B------:R-:W-:Y:S01]  /*4790*/  NOP ;  /* 0x0000000000007918 */ /* 0x000fe20000000000 */
[----:B-1----:R-:W1:Y:S01]  /*47a0*/  LDS R0, [UR8+0x14] ;  /* 0x00001408ff007984 */ /* 0x002e620008000800 */
[----:B------:R-:W-:-:S04]  /*47b0*/  ULOP3.LUT UR4, UR67, 0xffff, URZ, 0xc0, !UPT ;  /* 0x0000ffff43047892 */ /* 0x000fc8000f8ec0ff */
[----:B------:R-:W-:-:S04]  /*47c0*/  USHF.R.U32.HI UR4, URZ, 0x5, UR4 ;  /* 0x00000005ff047899 */ /* 0x000fc80008011604 */
[----:B------:R-:W-:Y:S02]  /*47d0*/  USHF.L.U32 UR5, UR5, UR4, URZ ;  /* 0x0000000405057299 */ /* 0x000fe400080006ff */
[----:B------:R-:W-:-:S04]  /*47e0*/  USHF.L.U32 UR4, UR6, UR4, URZ ;  /* 0x0000000406047299 */ /* 0x000fc800080006ff */
[----:B-1----:R-:W-:-:S04]  /*47f0*/  LOP3.LUT R0, R0, UR5, RZ, 0xc0, !PT ;  /* 0x0000000500007c12 */ /* 0x002fc8000f8ec0ff */
[----:B------:R-:W-:-:S13]  /*4800*/  ISETP.NE.AND P0, PT, R0, UR5, PT ;  /* 0x0000000500007c0c */ /* 0x000fda000bf05270 */
[----:B------:R-:W-:Y:S05]  /*4810*/  @P0 BRA `(.L_x_86) ;  /* 0x0000000000580947 */ /* 0x000fea0003800000 */
[----:B------:R-:W1:Y:S02]  /*4820*/  LDS R0, [UR8+0x18] ;  /* 0x00001808ff007984 */ /* 0x000e640008000800 */
[----:B-1----:R-:W-:-:S04]  /*4830*/  LOP3.LUT R0, R0, UR4, RZ, 0xc0, !PT ;  /* 0x0000000400007c12 */ /* 0x002fc8000f8ec0ff */
[----:B------:R-:W-:-:S13]  /*4840*/  ISETP.NE.AND P0, PT, R0, UR4, PT ;  /* 0x0000000400007c0c */ /* 0x000fda000bf05270 */
[----:B------:R-:W-:Y:S05]  /*4850*/  @P0 BRA `(.L_x_87) ;  /* 0x00000000003c0947 */ /* 0x000fea0003800000 */
[----:B------:R-:W1:Y:S01]  /*4860*/  S2R R2, SR_LANEID ;  /* 0x0000000000027919 */ /* 0x000e620000000000 */
[----:B------:R-:W-:-:S06]  /*4870*/  ULOP3.LUT UR5, URZ, UR5, URZ, 0x33, !UPT ;  /* 0x00000005ff057292 */ /* 0x000fcc000f8e33ff */
[----:B------:R-:W-:-:S04]  /*4880*/  IMAD.U32 R0, RZ, RZ, UR5 ;  /* 0x00000005ff007e24 */ /* 0x000fc8000f8e00ff */
[----:B------:R2:W4:Y:S02]  /*4890*/  REDUX UR7, R0 ;  /* 0x00000000000773c4 */ /* 0x0005240000000000 */
[----:B------:R1:W-:Y:S01]  /*48a0*/  UTCATOMSWS.AND URZ, UR5 ;  /* 0x0000000500ff79e3 */ /* 0x0003e20008000000 */
[----:B--2---:R-:W-:Y:S01]  /*48b0*/  LOP3.LUT R0, RZ, UR4, RZ, 0x33, !PT ;  /* 0x00000004ff007c12 */ /* 0x004fe2000f8e33ff */
[----:B------:R-:W-:Y:S02]  /*48c0*/  VOTEU.ANY UR4, UPT, PT ;  /* 0x0000000000047886 */ /* 0x000fe400038e0100 */
[----:B------:R-:W-:Y:S02]  /*48d0*/  UFLO.U32 UR4, UR4 ;  /* 0x00000004000472bd */ /* 0x000fe400080e0000 */
[----:B------:R-:W2:Y:S04]  /*48e0*/  REDUX UR6, R0 ;  /* 0x00000000000673c4 */ /* 0x000ea80000000000 */
[----:B-1----:R-:W-:-:S02]  /*48f0*/  ISETP.EQ.U32.AND P0, PT, R2, UR4, PT ;  /* 0x0000000402007c0c */ /* 0x002fc4000bf02070 */
[----:B----4-:R-:W-:-:S11]  /*4900*/  MOV R2, UR7 ;  /* 0x0000000700027c02 */ /* 0x010fd60008000f00 */
[----:B------:R1:W-:Y:S01]  /*4910*/  @P0 ATOMS.AND RZ, [UR8+0x14], R2 ;  /* 0x00001402ffff098c */ /* 0x0003e2000a800008 */
[----:B--2---:R-:W-:-:S05]  /*4920*/  IMAD.U32 R0, RZ, RZ, UR6 ;  /* 0x00000006ff007e24 */ /* 0x004fca000f8e00ff */
[----:B------:R1:W-:Y:S01]  /*4930*/  @P0 ATOMS.AND RZ, [UR8+0x18], R0 ;  /* 0x00001800ffff098c */ /* 0x0003e2000a800008 */
[----:B------:R-:W-:Y:S05]  /*4940*/  BRA `(.L_x_88) ;  /* 0x0000000000147947 */ /* 0x000fea0003800000 */
.L_x_87:
[----:B------:R-:W-:Y:S02]  /*4950*/  MOV R2, 0x4970 ;  /* 0x0000497000027802 */ /* 0x000fe40000000f00 */
[----:B---3-5:R-:W-:Y:S05]  /*4960*/  CALL.REL.NOINC `($__internal_0_$__cuda_sm10x_tcgen05_guardrail_trap_col_being_dealloced_not_returned_by_alloc) ;  /* 0x0000008400907944 */ /* 0x028fea0003c00000 */
[----:B------:R-:W-:Y:S05]  /*4970*/  BRA `(.L_x_88) ;  /* 0x0000000000087947 */ /* 0x000fea0003800000 */
.L_x_86:
[----:B------:R-:W-:Y:S02]  /*4980*/  MOV R2, 0x49a0 ;  /* 0x000049a000027802 */ /* 0x000fe40000000f00 */
[----:B---3-5:R-:W-:Y:S05]  /*4990*/  CALL.REL.NOINC `($__internal_2_$__cuda_sm10x_tcgen05_guardrail_trap_unallocated_columns_being_dealloced) ;  /* 0x00000084009c7944 */ /* 0x028fea0003c00000 */
.L_x_88:
[----:B------:R-:W-:Y:S01]  /*49a0*/  NOP ;  /* 0x0000000000007918 */ /* 0x000fe20000000000 */
[----:B------:R-:W-:Y:S05]  /*49b0*/  EXIT ;  /* 0x000000000000794d */ /* 0x000fea0003800000 */
.L_x_59:
[----:B------:R-:W-:-:S09]  /*49c0*/  UISETP.NE.OR UP0, UPT, UR21, 0x3, !UP5 ;  /* 0x000000031500788c */ /* 0x000fd2000ef05670 */
[----:B------:R-:W-:Y:S05]  /*49d0*/  BRA.U UP0, `(.L_x_89) ;  /* 0x0000001500c47547 */ /* 0x000fea000b800000 */
[----:B------:R-:W2:Y:S01]  /*49e0*/  LDCU UR37, c[0x0][0x370] ;  /* 0x00006e00ff2577ac */ /* 0x000ea20008000800 */
[----:B------:R-:W3:Y:S01]  /*49f0*/  LDC.64 R16, c[0x0][0x348] ;  /* 0x0000d200ff107b82 */ /* 0x000ee20000000a00 */
[----:B------:R-:W-:Y:S01]  /*4a00*/  HFMA2 R14, -RZ, RZ, 0, 0 ;  /* 0x00000000ff0e7431 */ /* 0x000fe200000001ff */
[----:B------:R-:W-:Y:S01]  /*4a10*/  MOV R13, RZ ;  /* 0x000000ff000d7202 */ /* 0x000fe20000000f00 */
[----:B------:R-:W2:Y:S01]  /*4a20*/  LDCU.128 UR48, c[0x0][0xb10] ;  /* 0x00016200ff3077ac */ /* 0x000ea20008000c00 */
[----:B------:R-:W-:Y:S01]  /*4a30*/  HFMA2 R7, -RZ, RZ, 0, 0.0078125 ;  /* 0x00002000ff077431 */ /* 0x000fe200000001ff */
[----:B------:R-:W4:Y:S03]  /*4a40*/  LDCU UR31, c[0x0][0x374] ;  /* 0x00006e80ff1f77ac */ /* 0x000f260008000800 */
[----:B------:R-:W1:Y:S01]  /*4a50*/  LDC.64 R2, c[0x0][0x888] ;  /* 0x00022200ff027b82 */ /* 0x000e620000000a00 */
[----:B------:R-:W4:Y:S01]  /*4a60*/  LDCU UR15, c[0x0][0xb0c] ;  /* 0x00016180ff0f77ac */ /* 0x000f220008000800 */
[----:B------:R-:W3:Y:S06]  /*4a70*/  LDCU UR46, c[0x0][0xb20] ;  /* 0x00016400ff2e77ac */ /* 0x000eec0008000800 */
[----:B------:R-:W1:Y:S01]  /*4a80*/  LDC.64 R4, c[0x0][0x890] ;  /* 0x00022400ff047b82 */ /* 0x000e620000000a00 */
[----:B------:R-:W3:Y:S01]  /*4a90*/  LDCU UR4, c[0x0][0xb30] ;  /* 0x00016600ff0477ac */ /* 0x000ee20008000800 */
[----:B--2---:R-:W-:-:S02]  /*4aa0*/  UIMAD.WIDE.U32 UR6, UR37, UR48, URZ ;  /* 0x00000030250672a5 */ /* 0x004fc4000f8e00ff */
[----:B----4-:R-:W-:Y:S01]  /*4ab0*/  UIMAD.WIDE.U32 UR8, UR31, UR51, URZ ;  /* 0x000000331f0872a5 */ /* 0x010fe2000f8e00ff */
[----:B------:R-:W-:Y:S01]  /*4ac0*/  UMOV UR21, 0x400 ;  /* 0x0000040000157882 */ /* 0x000fe20000000000 */
[----:B------:R-:W-:Y:S02]  /*4ad0*/  UPLOP3.LUT UP1, UPT, UPT, UPT, UPT, 0x40, 0x4 ;  /* 0x000000000004789c */ /* 0x000fe40003f2e870 */
[----:B------:R-:W-:Y:S01]  /*4ae0*/  ULEA UR21, UR52, UR21, 0x18 ;  /* 0x0000001534157291 */ /* 0x000fe2000f8ec0ff */
[----:B------:R-:W-:Y:S02]  /*4af0*/  UMOV UR6, UR7 ;  /* 0x0000000700067c82 */ /* 0x000fe40008000000 */
[----:B------:R-:W-:Y:S01]  /*4b00*/  UMOV UR38, UR9 ;  /* 0x0000000900267c82 */ /* 0x000fe20008000000 */
[----:B------:R-:W-:Y:S02]  /*4b10*/  UISETP.GE.AND UP0, UPT, UR45, 0x1, UPT ;  /* 0x000000012d00788c */ /* 0x000fe4000bf06270 */
[----:B------:R-:W-:Y:S01]  /*4b20*/  UISETP.NE.AND UP4, UPT, UR45, 0x1, UPT ;  /* 0x000000012d00788c */ /* 0x000fe2000bf85270 */
[----:B------:R-:W2:Y:S01]  /*4b30*/  LDCU.64 UR22, c[0x0][0xb28] ;  /* 0x00016500ff1677ac */ /* 0x000ea20008000a00 */
[----:B------:R-:W-:-:S02]  /*4b40*/  UISETP.NE.AND UP6, UPT, UR15, 0x1, UPT ;  /* 0x000000010f00788c */ /* 0x000fc4000bfc5270 */
[----:B------:R-:W-:Y:S02]  /*4b50*/  UISETP.NE.AND UP5, UPT, UR50, 0x1, UPT ;  /* 0x000000013200788c */ /* 0x000fe4000bfa5270 */
[----:B------:R-:W-:Y:S02]  /*4b60*/  UIADD3 UR41, UPT, UPT, UR21, 0x40, URZ ;  /* 0x0000004015297890 */ /* 0x000fe4000fffe0ff */
[----:B------:R-:W-:Y:S02]  /*4b70*/  UIADD3 UR33, UPT, UPT, UR21, 0x48, URZ ;  /* 0x0000004815217890 */ /* 0x000fe4000fffe0ff */
[----:B------:R-:W-:Y:S02]  /*4b80*/  UIADD3 UR25, UPT, UPT, UR21, 0x50, URZ ;  /* 0x0000005015197890 */ /* 0x000fe4000fffe0ff */
[----:B------:R-:W-:Y:S02]  /*4b90*/  UIADD3 UR17, UPT, UPT, UR21, 0x58, URZ ;  /* 0x0000005815117890 */ /* 0x000fe4000fffe0ff */
[----:B------:R-:W-:-:S02]  /*4ba0*/  USHF.R.U32.HI UR39, URZ, UR49, UR6 ;  /* 0x00000031ff277299 */ /* 0x000fc40008011606 */
[----:B---3--:R-:W-:Y:S02]  /*4bb0*/  USHF.R.U32.HI UR38, URZ, UR46, UR38 ;  /* 0x0000002eff267299 */ /* 0x008fe40008011626 */
[----:B------:R-:W-:-:S11]  /*4bc0*/  UISETP.NE.AND UP3, UPT, UR4, 0x1, UPT ;  /* 0x000000010400788c */ /* 0x000fd6000bf65270 */
.L_x_104:
[C---:B------:R-:W-:Y:S02]  /*4bd0*/  LEA R12, R14.reuse, UR21, 0x3 ;  /* 0x000000150e0c7c11 */ /* 0x040fe4000f8e18ff */
[----:B------:R-:W-:Y:S02]  /*4be0*/  SHF.L.U32 R0, R13, 0x1f, RZ ;  /* 0x0000001f0d007819 */ /* 0x000fe400000006ff */
[----:B------:R-:W-:Y:S02]  /*4bf0*/  LEA R8, R14, UR21, 0x4 ;  /* 0x000000150e087c11 */ /* 0x000fe4000f8e20ff */
[----:B---3--:R-:W3:Y:S02]  /*4c00*/  SYNCS.PHASECHK.TRANS64.TRYWAIT P0, [R12+URZ+0x90], R0 ;  /* 0x000090000c0075a7 */ /* 0x008ee400080011ff */
[----:B---3--:R-:W-:Y:S05]  /*4c10*/  @!P0 BRA `(.L_x_90) ;  /* 0x0000007800e48947 */ /* 0x008fea0003800000 */
.L_x_219:
        /* <DEDUP_REMOVED lines=8> */
[----:B----4-:R-:W-:Y:S11]  /*4ca0*/  LOP3.LUT P0, RZ, R10, 0x1, RZ, 0xc0, !PT ;  /* 0x000000010aff7812 */ /* 0x010ff6000780c0ff */
[----:B------:R-:W-:Y:S02]  /*4cb0*/  @!UPT UIADD3 URZ, UPT, UPT, URZ, URZ, URZ ;  /* 0x000000fffffff290 */ /* 0x000fe4000fffe0ff */
[----:B-1----:R-:W-:Y:S01]  /*4cc0*/  VOTEU.ANY UP2, P0 ;  /* 0x0000000000ff7886 */ /* 0x002fe20000040100 */
[----:B------:R-:W-:Y:S11]  /*4cd0*/  PLOP3.LUT P0, PT, PT, PT, UP2, 0x80, 0x8 ;  /* 0x000000000008781c */ /* 0x000ff60003f0f028 */
[----:B------:R-:W-:Y:S02]  /*4ce0*/  @!UPT UIADD3 URZ, UPT, UPT, URZ, URZ, URZ ;  /* 0x000000fffffff290 */ /* 0x000fe4000fffe0ff */
[----:B---3--:R-:W-:Y:S02]  /*4cf0*/  @P0 SHF.R.U32.HI R0, RZ, 0x10, R9 ;  /* 0x00000010ff000819 */ /* 0x008fe40000011609 */
[----:B------:R-:W-:Y:S02]  /*4d00*/  @P0 MOV R6, R8 ;  /* 0x0000000800060202 */ /* 0x000fe40000000f00 */
[----:B------:R-:W-:Y:S01]  /*4d10*/  @P0 R2UR UR4, R0 ;  /* 0x00000000000402ca */ /* 0x000fe200000e0000 */
[----:B------:R-:W-:Y:S01]  /*4d20*/  VIADD R0, R12, 0xa0 ;  /* 0x000000a00c007836 */ /* 0x000fe20000000000 */
[----:B------:R-:W-:Y:S02]  /*4d30*/  @P0 LOP3.LUT R8, R9, 0xffff, RZ, 0xc0, !PT ;  /* 0x0000ffff09080812 */ /* 0x000fe400078ec0ff */
[----:B------:R-:W-:Y:S02]  /*4d40*/  @P0 R2UR UR6, R6 ;  /* 0x00000000060602ca */ /* 0x000fe400000e0000 */
[----:B------:R-:W-:Y:S02]  /*4d50*/  PRMT R0, RZ, 0x654, R0 ;  /* 0x00000654ff007816 */ /* 0x000fe40000000000 */
[----:B------:R-:W-:Y:S02]  /*4d60*/  @P0 R2UR UR5, R8 ;  /* 0x00000000080502ca */ /* 0x000fe400000e0000 */
[----:B------:R1:W-:Y:S03]  /*4d70*/  SYNCS.ARRIVE.TRANS64.RED.A1T0 RZ, [R0+URZ], RZ ;  /* 0x000000ff00ff79a7 */ /* 0x0003e600081004ff */
[----:B------:R-:W-:Y:S04]  /*4d80*/  @UP2 UMOV UR30, UR4 ;  /* 0x00000004001e2c82 */ /* 0x000fe80008000000 */
[----:B------:R-:W-:Y:S04]  /*4d90*/  @UP2 UMOV UR14, UR6 ;  /* 0x00000006000e2c82 */ /* 0x000fe80008000000 */
[----:B------:R-:W-:Y:S01]  /*4da0*/  @UP2 UMOV UR13, UR5 ;  /* 0x00000005000d2c82 */ /* 0x000fe20008000000 */
[----:B------:R-:W-:Y:S05]  /*4db0*/  BRA.U !UP0, `(.L_x_91) ;  /* 0x0000000108a47547 */ /* 0x000fea000b800000 */
[----:B------:R-:W-:Y:S02]  /*4dc0*/  UIMAD.WIDE.U32 UR18, UR13, UR51, URZ ;  /* 0x000000330d1272a5 */ /* 0x000fe4000f8e00ff */
[----:B------:R-:W-:Y:S02]  /*4dd0*/  UIMAD.WIDE.U32 UR26, UR14, UR48, URZ ;  /* 0x000000300e1a72a5 */ /* 0x000fe4000f8e00ff */
[----:B------:R-:W-:Y:S02]  /*4de0*/  USEL UR4, UR31, UR38, !UP5 ;  /* 0x000000261f047287 */ /* 0x000fe4000e800000 */
[----:B------:R-:W-:Y:S02]  /*4df0*/  USEL UR7, UR37, UR39, !UP6 ;  /* 0x0000002725077287 */ /* 0x000fe4000f000000 */
[----:B--2---:R-:W-:Y:S02]  /*4e00*/  UIMAD.WIDE.U32 UR8, UR4, UR22, URZ ;  /* 0x00000016040872a5 */ /* 0x004fe4000f8e00ff */
[----:B------:R-:W-:Y:S01]  /*4e10*/  UIMAD.WIDE.U32 UR10, UR7, UR22, URZ ;  /* 0x00000016070a72a5 */ /* 0x000fe2000f8e00ff */
[----:B------:R-:W-:Y:S02]  /*4e20*/  UMOV UR5, UR19 ;  /* 0x0000001300057c82 */ /* 0x000fe40008000000 */
[----:B------:R-:W-:Y:S03]  /*4e30*/  USHF.R.U32.HI UR6, URZ, UR46, UR5 ;  /* 0x0000002eff067299 */ /* 0x000fe60008011605 */
[----:B------:R-:W-:Y:S01]  /*4e40*/  UMOV UR5, UR27 ;  /* 0x0000001b00057c82 */ /* 0x000fe20008000000 */
[----:B------:R-:W-:Y:S02]  /*4e50*/  USEL UR6, UR13, UR6, !UP5 ;  /* 0x000000060d067287 */ /* 0x000fe4000e800000 */
[----:B------:R-:W-:Y:S03]  /*4e60*/  USHF.R.U32.HI UR12, URZ, UR49, UR5 ;  /* 0x00000031ff0c7299 */ /* 0x000fe60008011605 */
[----:B------:R-:W-:Y:S02]  /*4e70*/  UMOV UR5, UR9 ;  /* 0x0000000900057c82 */ /* 0x000fe40008000000 */
[----:B------:R-:W-:Y:S03]  /*4e80*/  @UP4 USHF.R.U32.HI UR4, URZ, UR23, UR5 ;  /* 0x00000017ff044299 */ /* 0x000fe60008011605 */
[----:B------:R-:W-:Y:S01]  /*4e90*/  UMOV UR5, UR11 ;  /* 0x0000000b00057c82 */ /* 0x000fe20008000000 */
[----:B------:R-:W-:Y:S02]  /*4ea0*/  UIMAD UR4, UR45, UR4, URZ ;  /* 0x000000042d0472a4 */ /* 0x000fe4000f8e02ff */
[----:B------:R-:W-:Y:S02]  /*4eb0*/  @UP4 USHF.R.U32.HI UR7, URZ, UR23, UR5 ;  /* 0x00000017ff074299 */ /* 0x000fe40008011605 */
[----:B------:R-:W-:Y:S02]  /*4ec0*/  UIMAD.WIDE.U32 UR10, UR6, UR22, URZ ;  /* 0x00000016060a72a5 */ /* 0x000fe4000f8e00ff */
[----:B------:R-:W-:Y:S02]  /*4ed0*/  USEL UR5, UR14, UR12, !UP6 ;  /* 0x0000000c0e057287 */ /* 0x000fe4000f000000 */
[----:B------:R-:W-:Y:S02]  /*4ee0*/  UIMAD UR8, UR45, UR7, URZ ;  /* 0x000000072d0872a4 */ /* 0x000fe4000f8e02ff */
[----:B------:R-:W-:Y:S03]  /*4ef0*/  UISETP.GE.AND UP0, UPT, UR6, UR4, UPT ;  /* 0x000000040600728c */ /* 0x000fe6000bf06270 */
[----:B------:R-:W-:Y:S01]  /*4f00*/  UMOV UR4, UR11 ;  /* 0x0000000b00047c82 */ /* 0x000fe20008000000 */
[----:B------:R-:W-:Y:S02]  /*4f10*/  UISETP.GE.OR UP0, UPT, UR5, UR8, UP0 ;  /* 0x000000080500728c */ /* 0x000fe40008706670 */
[----:B------:R-:W-:Y:S02]  /*4f20*/  USHF.R.U32.HI UR4, URZ, UR23, UR4 ;  /* 0x00000017ff047299 */ /* 0x000fe40008011604 */
[----:B------:R-:W-:Y:S02]  /*4f30*/  UIMAD.WIDE.U32 UR8, UR5, UR22, URZ ;  /* 0x00000016050872a5 */ /* 0x000fe4000f8e00ff */
[----:B------:R-:W-:Y:S04]  /*4f40*/  USEL UR10, UR6, UR4, !UP4 ;  /* 0x00000004060a7287 */ /* 0x000fe8000e000000 */
[----:B------:R-:W-:Y:S01]  /*4f50*/  UIADD3 UR11, UPT, UPT, -UR10, URZ, URZ ;  /* 0x000000ff0a0b7290 */ /* 0x000fe2000fffe1ff */
[----:B------:R-:W-:Y:S02]  /*4f60*/  @!UP0 UMOV UR4, UR9 ;  /* 0x0000000900048c82 */ /* 0x000fe40008000000 */
[----:B------:R-:W-:Y:S02]  /*4f70*/  @!UP0 USHF.R.U32.HI UR4, URZ, UR23, UR4 ;  /* 0x00000017ff048299 */ /* 0x000fe40008011604 */
[----:B------:R-:W-:Y:S02]  /*4f80*/  UIMAD UR8, UR45, UR11, UR6 ;  /* 0x0000000b2d0872a4 */ /* 0x000fe4000f8e0206 */
[----:B------:R-:W-:Y:S04]  /*4f90*/  @!UP0 USEL UR4, UR5, UR4, !UP4 ;  /* 0x0000000405048287 */ /* 0x000fe8000e000000 */
[----:B------:R-:W-:Y:S02]  /*4fa0*/  @!UP0 UIMAD UR7, UR7, UR8, UR4 ;  /* 0x00000008070782a4 */ /* 0x000fe4000f8e0204 */
[----:B------:R-:W-:Y:S02]  /*4fb0*/  @!UP0 UIADD3 UR9, UPT, UPT, UR10, -UR4, URZ ;  /* 0x800000040a098290 */ /* 0x000fe4000fffe0ff */
[----:B------:R-:W-:Y:S02]  /*4fc0*/  UIADD3 UR8, UPT, UPT, -UR6, URZ, URZ ;  /* 0x000000ff06087290 */ /* 0x000fe4000fffe1ff */
[----:B------:R-:W-:Y:S02]  /*4fd0*/  UIADD3 UR4, UPT, UPT, -UR5, URZ, URZ ;  /* 0x000000ff05047290 */ /* 0x000fe4000fffe1ff */
[----:B------:R-:W-:Y:S03]  /*4fe0*/  @!UP0 UIMAD UR6, UR9, UR45, UR5 ;  /* 0x0000002d090682a4 */ /* 0x000fe6000f8e0205 */
[----:B------:R-:W-:Y:S01]  /*4ff0*/  @!UP0 UMOV UR5, UR7 ;  /* 0x0000000700058c82 */ /* 0x000fe20008000000 */
[----:B------:R-:W-:Y:S02]  /*5000*/  UIMAD UR7, UR15, UR4, UR14 ;  /* 0x000000040f0772a4 */ /* 0x000fe4000f8e020e */
[----:B------:R-:W-:Y:S02]  /*5010*/  UIMAD UR4, UR50, UR8, UR13 ;  /* 0x00000008320472a4 */ /* 0x000fe4000f8e020d */
[----:B------:R-:W-:Y:S02]  /*5020*/  UIMAD UR14, UR5, UR15, UR7 ;  /* 0x0000000f050e72a4 */ /* 0x000fe4000f8e0207 */
[----:B------:R-:W-:Y:S11]  /*5030*/  UIMAD UR13, UR6, UR50, UR4 ;  /* 0x00000032060d72a4 */ /* 0x000ff6000f8e0204 */
[----:B------:R-:W-:Y:S01]  /*5040*/  @!UPT UIADD3 URZ, UPT, UPT, URZ, URZ, URZ ;  /* 0x000000fffffff290 */ /* 0x000fe2000fffe0ff */
.L_x_91:
[----:B------:R-:W3:Y:S01]  /*5050*/  @!UP3 LDCU.128 UR8, c[0x0][0xb10] ;  /* 0x00016200ff08b7ac */ /* 0x000ee20008000c00 */
[----:B------:R-:W-:Y:S01]  /*5060*/  IMAD.MOV.U32 R10, RZ, RZ, 0x1 ;  /* 0x00000001ff0a7424 */ /* 0x000fe200078e00ff */
[C---:B------:R-:W-:Y:S02]  /*5070*/  ISETP.NE.U32.AND P1, PT, R4.reuse, RZ, PT ;  /* 0x000000ff0400720c */ /* 0x040fe40003f25070 */
[----:B------:R-:W-:Y:S02]  /*5080*/  ISETP.NE.U32.AND P0, PT, R4, RZ, PT ;  /* 0x000000ff0400720c */ /* 0x000fe40003f05070 */
[C---:B------:R-:W-:Y:S01]  /*5090*/  ISETP.NE.AND.EX P1, PT, R5.reuse, RZ, PT, P1 ;  /* 0x000000ff0500720c */ /* 0x040fe20003f25310 */
[----:B------:R-:W4:Y:S01]  /*50a0*/  @!UP3 LDCU UR5, c[0x0][0xb0c] ;  /* 0x00016180ff05b7ac */ /* 0x000f220008000800 */
[----:B------:R-:W-:Y:S02]  /*50b0*/  ISETP.NE.AND.EX P0, PT, R5, RZ, PT, P0 ;  /* 0x000000ff0500720c */ /* 0x000fe40003f05300 */
[----:B------:R-:W-:Y:S01]  /*50c0*/  SHF.L.U32 R10, R10, 0x1f, RZ ;  /* 0x0000001f0a0a7819 */ /* 0x000fe200000006ff */
[----:B------:R-:W-:Y:S02]  /*50d0*/  USHF.L.U32 UR43, UR16, 0x7, URZ ;  /* 0x00000007102b7899 */ /* 0x000fe400080006ff */
[----:B------:R-:W-:Y:S02]  /*50e0*/  USHF.L.U32 UR42, UR20, 0x7, URZ ;  /* 0x00000007142a7899 */ /* 0x000fe400080006ff */
[----:B---3--:R-:W-:Y:S07]  /*50f0*/  UIMAD.WIDE.U32 UR6, UR14, UR8, URZ ;  /* 0x000000080e0672a5 */ /* 0x008fee000f8e00ff */
[----:B------:R-:W-:Y:S01]  /*5100*/  @!UP3 UMOV UR4, UR7 ;  /* 0x000000070004bc82 */ /* 0x000fe20008000000 */
[----:B----4-:R-:W-:Y:S02]  /*5110*/  @!UP3 UISETP.NE.AND UP0, UPT, UR5, 0x1, UPT ;  /* 0x000000010500b88c */ /* 0x010fe4000bf05270 */
[----:B------:R-:W-:Y:S02]  /*5120*/  @!UP3 USHF.R.U32.HI UR4, URZ, UR9, UR4 ;  /* 0x00000009ff04b299 */ /* 0x000fe40008011604 */
[----:B------:R-:W-:Y:S02]  /*5130*/  UIMAD.WIDE.U32 UR6, UR13, UR11, URZ ;  /* 0x0000000b0d0672a5 */ /* 0x000fe4000f8e00ff */
[----:B------:R-:W-:Y:S02]  /*5140*/  @!UP3 USEL UR8, UR14, UR4, !UP0 ;  /* 0x000000040e08b287 */ /* 0x000fe4000c000000 */
[----:B------:R-:W-:Y:S03]  /*5150*/  @!UP3 UISETP.NE.AND UP0, UPT, UR10, 0x1, UPT ;  /* 0x000000010a00b88c */ /* 0x000fe6000bf05270 */
[----:B------:R-:W-:Y:S02]  /*5160*/  @!UP3 UMOV UR6, UR7 ;  /* 0x000000070006bc82 */ /* 0x000fe40008000000 */
[----:B------:R-:W3:Y:S02]  /*5170*/  @!UP3 LDCU UR4, c[0x0][0xb20] ;  /* 0x00016400ff04b7ac */ /* 0x000ee40008000800 */
[----:B---3--:R-:W-:Y:S04]  /*5180*/  @!UP3 USHF.R.U32.HI UR6, URZ, UR4, UR6 ;  /* 0x00000004ff06b299 */ /* 0x008fe80008011606 */
[----:B------:R-:W-:Y:S04]  /*5190*/  @!UP3 USEL UR6, UR13, UR6, !UP0 ;  /* 0x000000060d06b287 */ /* 0x000fe8000c000000 */
[----:B------:R-:W-:Y:S02]  /*51a0*/  @!UP3 UIADD3 UR4, UPT, UPT, -UR8, UR6, URZ ;  /* 0x000000060804b290 */ /* 0x000fe4000fffe1ff */
[----:B------:R-:W-:Y:S02]  /*51b0*/  @!UP3 UIADD3 UR6, UPT, UPT, UR8, -UR6, URZ ;  /* 0x800000060806b290 */ /* 0x000fe4000fffe0ff */
[----:B------:R-:W-:Y:S02]  /*51c0*/  @!UP3 UIMAD UR14, UR4, UR5, UR14 ;  /* 0x00000005040eb2a4 */ /* 0x000fe4000f8e020e */
[----:B------:R-:W-:Y:S01]  /*51d0*/  @!UP3 UIMAD UR13, UR6, UR10, UR13 ;  /* 0x0000000a060db2a4 */ /* 0x000fe2000f8e020d */
[----:B------:R-:W-:Y:S11]  /*51e0*/  BRA.U UP1, `(.L_x_92) ;  /* 0x0000000101107547 */ /* 0x000ff6000b800000 */
[----:B------:R-:W-:Y:S04]  /*51f0*/  MOV R6, UR54 ;  /* 0x0000003600067c02 */ /* 0x000fe80008000f00 */
[----:B------:R-:W-:Y:S04]  /*5200*/  SHF.L.U32 R6, R6, 0x1f, RZ ;  /* 0x0000001f06067819 */ /* 0x000fe800000006ff */
[----:B------:R-:W3:Y:S02]  /*5210*/  SYNCS.PHASECHK.TRANS64.TRYWAIT P2, [UR21+0x88], R6 ;  /* 0x00008806ff0075a7 */ /* 0x000ee40008041115 */
[----:B---3--:R-:W-:Y:S05]  /*5220*/  @!P2 BRA `(.L_x_93) ;  /* 0x000000740074a947 */ /* 0x008fea0003800000 */
.L_x_92:
[----:B------:R-:W-:Y:S05]  /*5230*/  @!P1 BRA `(.L_x_94) ;  /* 0x0000000000309947 */ /* 0x000fea0003800000 */
[----:B------:R-:W-:Y:S01]  /*5240*/  ISETP.NE.U32.AND P1, PT, R2, RZ, PT ;  /* 0x000000ff0200720c */ /* 0x000fe20003f25070 */
[----:B------:R-:W3:Y:S01]  /*5250*/  LDCU.64 UR4, c[0x0][0x358] ;  /* 0x00006b00ff0477ac */ /* 0x000ee20008000a00 */
[----:B------:R-:W-:Y:S02]  /*5260*/  IMAD.MOV.U32 R56, RZ, RZ, 0x1 ;  /* 0x00000001ff387424 */ /* 0x000fe400078e00ff */
[----:B------:R-:W-:Y:S11]  /*5270*/  ISETP.NE.AND.EX P1, PT, R3, RZ, PT, P1 ;  /* 0x000000ff0300720c */ /* 0x000ff60003f25310 */
[----:B------:R-:W-:Y:S02]  /*5280*/  @!UPT UIADD3 URZ, UPT, UPT, URZ, URZ, URZ ;  /* 0x000000fffffff290 */ /* 0x000fe4000fffe0ff */
[----:B------:R-:W4:Y:S01]  /*5290*/  @P1 LDC.64 R8, c[0x0][0x888] ;  /* 0x00022200ff081b82 */ /* 0x000f220000000a00 */
[----:B-1----:R-:W-:Y:S04]  /*52a0*/  @P1 IMAD R0, R4, UR36, RZ ;  /* 0x0000002404001c24 */ /* 0x002fe8000f8e02ff */
[----:B----4-:R-:W-:Y:S04]  /*52b0*/  @P1 IMAD.WIDE R8, R0, 0x4, R8 ;  /* 0x0000000400081825 */ /* 0x010fe800078e0208 */
[----:B------:R-:W-:Y:S01]  /*52c0*/  HFMA2 R0, -RZ, RZ, 0, 5.9604644775390625e-08 ;  /* 0x00000001ff007431 */ /* 0x000fe200000001ff */
[----:B---3-5:R3:W5:Y:S04]  /*52d0*/  @P1 LDG.E R27, desc[UR4][R8.64] ;  /* 0x00000004081b1981 */ /* 0x028768000c1e1900 */
[----:B------:R-:W-:Y:S01]  /*52e0*/  @!P1 PRMT R56, R0, 0x7610, R56 ;  /* 0x0000761000389816 */ /* 0x000fe20000000038 */
[----:B---3--:R-:W4:Y:S06]  /*52f0*/  @!P1 LDC R27, c[0x0][0x880] ;  /* 0x00022000ff1b9b82 */ /* 0x008f2c0000000800 */
.L_x_94:
[----:B----45:R-:W-:Y:S01]  /*5300*/  @!P0 FSETP.EQ.AND P1, PT, R27, RZ, PT ;  /* 0x000000ff1b00820b */ /* 0x030fe20003f22000 */
[----:B------:R-:W-:Y:S01]  /*5310*/  @!UPT UIADD3 URZ, UPT, UPT, URZ, URZ, URZ ;  /* 0x000000fffffff290 */ /* 0x000fe2000fffe0ff */
[----:B------:R-:W-:Y:S11]  /*5320*/  @!P0 BRA `(.L_x_95) ;  /* 0x0000000000188947 */ /* 0x000ff60003800000 */
[----:B------:R-:W-:Y:S02]  /*5330*/  LOP3.LUT P0, RZ, R56, 0xff, RZ, 0xc0, !PT ;  /* 0x000000ff38ff7812 */ /* 0x000fe4000780c0ff */
[----:B------:R-:W-:Y:S04]  /*5340*/  ISETP.NE.U32.AND P1, PT, R2, RZ, PT ;  /* 0x000000ff0200720c */ /* 0x000fe80003f25070 */
[----:B------:R-:W-:Y:S04]  /*5350*/  ISETP.NE.AND.EX P1, PT, R3, RZ, PT, P1 ;  /* 0x000000ff0300720c */ /* 0x000fe80003f25310 */
[----:B------:R-:W-:Y:S03]  /*5360*/  PLOP3.LUT P1, PT, P1, PT, PT, 0x8, 0x80 ;  /* 0x000000000080781c */ /* 0x000fe60000f2e170 */
[----:B------:R-:W-:Y:S11]  /*5370*/  @P0 FSETP.EQ.AND P1, PT, R27, RZ, PT ;  /* 0x000000ff1b00020b */ /* 0x000ff60003f22000 */
[----:B------:R-:W-:Y:S02]  /*5380*/  @!UPT UIADD3 URZ, UPT, UPT, URZ, URZ, URZ ;  /* 0x000000fffffff290 */ /* 0x000fe4000fffe0ff */
.L_x_95:
[----:B------:R-:W3:Y:S01]  /*5390*/  SYNCS.PHASECHK.TRANS64.TRYWAIT P2, [UR21+0x60], R10 ;  /* 0x0000600aff0075a7 */ /* 0x000ee20008041115 */
[----:B------:R-:W-:Y:S04]  /*53a0*/  ELECT P0, URZ, PT ;  /* 0x0000000000ff782f */ /* 0x000fe80003800000 */
[----:B------:R-:W-:Y:S11]  /*53b0*/  PLOP3.LUT P1, PT, P1, P0, PT, 0xf2, 0x2f ;  /* 0x00000000002f781c */ /* 0x000ff60000f21e72 */
[----:B------:R-:W-:Y:S02]  /*53c0*/  @!UPT UIADD3 URZ, UPT, UPT, URZ, URZ, URZ ;  /* 0x000000fffffff290 */ /* 0x000fe4000fffe0ff */
[----:B------:R-:W-:Y:S05]  /*53d0*/  @!P1 IADD3 R8, P0, PT, R16, 0x580, RZ ;  /* 0x0000058010089810 */ /* 0x000fea0007f1e0ff */
[----:B-1----:R-:W-:Y:S01]  /*53e0*/  @!P1 IMAD.X R6, RZ, RZ, R17, P0 ;  /* 0x000000ffff069224 */ /* 0x002fe200000e0611 */
[----:B---3--:R-:W-:Y:S07]  /*53f0*/  @!P2 BRA `(.L_x_96) ;  /* 0x000000740018a947 */ /* 0x008fee0003800000 */
.L_x_222:
[----:B------:R-:W-:Y:S01]  /*5400*/  @!P1 R2UR UR5, R8 ;  /* 0x00000000080592ca */ /* 0x000fe200000e0000 */
[----:B------:R-:W-:Y:S01]  /*5410*/  VOTEU.ALL UP0, P1 ;  /* 0x0000000000ff7886 */ /* 0x000fe20000800000 */
[----:B------:R-:W-:Y:S01]  /*5420*/  @!P1 R2UR UR4, R6 ;  /* 0x00000000060492ca */ /* 0x000fe200000e0000 */
[----:B-1----:R-:W-:Y:S01]  /*5430*/  @!P1 IMAD.MOV.U32 R0, RZ, RZ, 0x2000 ;  /* 0x00002000ff009424 */ /* 0x002fe200078e00ff */
[----:B------:R-:W-:Y:S01]  /*5440*/  UMOV UR8, 0x0 ;  /* 0x0000000000087882 */ /* 0x000fe20000000000 */
[----:B------:R-:W-:Y:S01]  /*5450*/  UMOV UR9, 0x10000000 ;  /* 0x1000000000097882 */ /* 0x000fe20000000000 */
[----:B------:R-:W-:Y:S01]  /*5460*/  @!UP0 UIADD3 UR40, UPT, UPT, UR21, 0x200, URZ ;  /* 0x0000020015288890 */ /* 0x000fe2000fffe0ff */
[----:B------:R-:W-:Y:S01]  /*5470*/  VOTEU.ALL UP0, P1 ;  /* 0x0000000000ff7886 */ /* 0x000fe20000800000 */
[----:B------:R-:W-:Y:S01]  /*5480*/  UMOV UR44, UR36 ;  /* 0x00000024002c7c82 */ /* 0x000fe20008000000 */
[----:B------:R-:W-:Y:S04]  /*5490*/  UPRMT UR6, UR52, 0x654, UR41 ;  /* 0x0000065434067896 */ /* 0x000fe80008000029 */
[----:B------:R-:W-:Y:S02]  /*54a0*/  IMAD.U32 R8, RZ, RZ, UR5 ;  /* 0x00000005ff087e24 */ /* 0x000fe4000f8e00ff */
[----:B------:R-:W-:Y:S03]  /*54b0*/  IMAD.U32 R9, RZ, RZ, UR4 ;  /* 0x00000004ff097e24 */ /* 0x000fe6000f8e00ff */
[----:B------:R-:W-:Y:S02]  /*54c0*/  @!P1 R2UR UR4, R8 ;  /* 0x00000000080492ca */ /* 0x000fe400000e0000 */
[----:B------:R-:W-:Y:S02]  /*54d0*/  @!P1 R2UR UR5, R9 ;  /* 0x00000000090592ca */ /* 0x000fe400000e0000 */
[----:B------:R-:W-:Y:S05]  /*54e0*/  @!P1 IADD3 R8, P0, PT, R16, 0x580, RZ ;  /* 0x0000058010089810 */ /* 0x000fea0007f1e0ff */
[----:B------:R-:W-:Y:S06]  /*54f0*/  @!P1 IMAD.X R6, RZ, RZ, R17, P0 ;  /* 0x000000ffff069224 */ /* 0x000fec00000e0611 */
[----:B------:R1:W-:Y:S01]  /*5500*/  @!UP0 UTMALDG.3D [UR40], [UR4], desc[UR8] ;  /* 0x00000828040085b4 */ /* 0x0003e20008011000 */
[----:B------:R1:W-:Y:S01]  /*5510*/  @!P1 SYNCS.ARRIVE.TRANS64.RED.A0TR RZ, [UR21+0x40], R0 ;  /* 0x00004000ffff99a7 */ /* 0x0003e20008300415 */
[----:B------:R-:W-:Y:S01]  /*5520*/  SYNCS.ARRIVE.TRANS64.RED.A1T0 RZ, [UR6], RZ ;  /* 0x000000ffffff79a7 */ /* 0x000fe20008100406 */
[----:B------:R-:W3:Y:S02]  /*5530*/  SYNCS.PHASECHK.TRANS64.TRYWAIT P2, [UR21+0x68], R10 ;  /* 0x0000680aff0075a7 */ /* 0x000ee40008041115 */
[----:B-1-3--:R-:W-:Y:S05]  /*5540*/  @!P2 BRA `(.L_x_97) ;  /* 0x0000007000dca947 */ /* 0x00afea0003800000 */
.L_x_224:
[----:B------:R-:W-:Y:S01]  /*5550*/  @!P1 R2UR UR5, R8 ;  /* 0x00000000080592ca */ /* 0x000fe200000e0000 */
[----:B------:R-:W-:Y:S01]  /*5560*/  VOTEU.ALL UP0, P1 ;  /* 0x0000000000ff7886 */ /* 0x000fe20000800000 */
[----:B------:R-:W-:Y:S01]  /*5570*/  @!P1 R2UR UR4, R6 ;  /* 0x00000000060492ca */ /* 0x000fe200000e0000 */
[----:B-1----:R-:W-:Y:S01]  /*5580*/  @!P1 IMAD.MOV.U32 R0, RZ, RZ, 0x2000 ;  /* 0x00002000ff009424 */ /* 0x002fe200078e00ff */
[----:B------:R-:W-:Y:S01]  /*5590*/  UMOV UR8, 0x0 ;  /* 0x0000000000087882 */ /* 0x000fe20000000000 */
[----:B------:R-:W-:Y:S01]  /*55a0*/  UMOV UR9, 0x10000000 ;  /* 0x1000000000097882 */ /* 0x000fe20000000000 */
[----:B------:R-:W-:Y:S02]  /*55b0*/  @!UP0 UIADD3 UR34, UPT, UPT, UR42, 0x10, URZ ;  /* 0x000000102a228890 */ /* 0x000fe4000fffe0ff */
[----:B------:R-:W-:Y:S01]  /*55c0*/  @!UP0 UIADD3 UR32, UPT, UPT, UR21, 0x2200, URZ ;  /* 0x0000220015208890 */ /* 0x000fe2000fffe0ff */
[----:B------:R-:W-:Y:S01]  /*55d0*/  VOTEU.ALL UP0, P1 ;  /* 0x0000000000ff7886 */ /* 0x000fe20000800000 */
[----:B------:R-:W-:Y:S01]  /*55e0*/  UMOV UR35, UR43 ;  /* 0x0000002b00237c82 */ /* 0x000fe20008000000 */
[----:B------:R-:W-:Y:S02]  /*55f0*/  UPRMT UR7, UR52, 0x654, UR33 ;  /* 0x0000065434077896 */ /* 0x000fe40008000021 */
        /* <DEDUP_REMOVED lines=11> */
.L_x_226:
        /* <DEDUP_REMOVED lines=10> */
[----:B------:R-:W-:Y:S02]  /*5750*/  UMOV UR28, UR36 ;  /* 0x00000024001c7c82 */ /* 0x000fe40008000000 */
[----:B------:R-:W-:Y:S01]  /*5760*/  IMAD.U32 R8, RZ, RZ, UR5 ;  /* 0x00000005ff087e24 */ /* 0x000fe2000f8e00ff */
[----:B------:R-:W-:Y:S01]  /*5770*/  UPRMT UR29, UR52, 0x654, UR25 ;  /* 0x00000654341d7896 */ /* 0x000fe20008000019 */
        /* <DEDUP_REMOVED lines=10> */
.L_x_228:
        /* <DEDUP_REMOVED lines=16> */
[----:B------:R-:W-:Y:S02]  /*5920*/  SHF.L.U32 R9, RZ, 0x1f, RZ ;  /* 0x0000001fff097819 */ /* 0x000fe400000006ff */
[----:B------:R-:W-:Y:S05]  /*5930*/  @!P1 IADD3 R8, P0, PT, R16, 0x580, RZ ;  /* 0x0000058010089810 */ /* 0x000fea0007f1e0ff */
[----:B------:R-:W-:Y:S04]  /*5940*/  @!P1 IMAD.X R6, RZ, RZ, R17, P0 ;  /* 0x000000ffff069224 */ /* 0x000fe800000e0611 */
[----:B------:R1:W-:Y:S01]  /*5950*/  @!UP0 UTMALDG.3D [UR16], [UR4], desc[UR8] ;  /* 0x00000810040085b4 */ /* 0x0003e20008011000 */
[----:B------:R1:W-:Y:S01]  /*5960*/  @!P1 SYNCS.ARRIVE.TRANS64.RED.A0TR RZ, [UR21+0x58], R0 ;  /* 0x00005800ffff99a7 */ /* 0x0003e20008300415 */
[----:B------:R-:W-:Y:S01]  /*5970*/  SYNCS.ARRIVE.TRANS64.RED.A1T0 RZ, [UR24], RZ ;  /* 0x000000ffffff79a7 */ /* 0x000fe20008100418 */
[----:B------:R-:W3:Y:S02]  /*5980*/  SYNCS.PHASECHK.TRANS64.TRYWAIT P2, [UR21+0x60], R9 ;  /* 0x00006009ff0075a7 */ /* 0x000ee40008041115 */
[----:B-1-3--:R-:W-:Y:S05]  /*5990*/  @!P2 BRA `(.L_x_100) ;  /* 0x000000700010a947 */ /* 0x00afea0003800000 */
.L_x_230:
[----:B------:R-:W-:Y:S01]  /*59a0*/  @!P1 R2UR UR5, R8 ;  /* 0x00000000080592ca */ /* 0x000fe200000e0000 */
[----:B------:R-:W-:Y:S01]  /*59b0*/  VOTEU.ALL UP0, P1 ;  /* 0x0000000000ff7886 */ /* 0x000fe20000800000 */
[----:B------:R-:W-:Y:S01]  /*59c0*/  @!P1 R2UR UR4, R6 ;  /* 0x00000000060492ca */ /* 0x000fe200000e0000 */
[----:B-1----:R-:W-:Y:S01]  /*59d0*/  @!P1 IMAD.MOV.U32 R0, RZ, RZ, 0x2000 ;  /* 0x00002000ff009424 */ /* 0x002fe200078e00ff */
[----:B------:R-:W-:Y:S01]  /*59e0*/  UMOV UR18, 0x0 ;  /* 0x0000000000127882 */ /* 0x000fe20000000000 */
[----:B------:R-:W-:Y:S01]  /*59f0*/  UMOV UR19, 0x10000000 ;  /* 0x1000000000137882 */ /* 0x000fe20000000000 */
[----:B------:R-:W-:Y:S01]  /*5a00*/  @!UP0 UIADD3 UR10, UPT, UPT, UR42, 0x40, URZ ;  /* 0x000000402a0a8890 */ /* 0x000fe2000fffe0ff */
[----:B------:R-:W-:Y:S01]  /*5a10*/  @!P1 IADD3 R8, P0, PT, R16, 0x580, RZ ;  /* 0x0000058010089810 */ /* 0x000fe20007f1e0ff */
[----:B------:R-:W-:Y:S01]  /*5a20*/  @!UP0 UIADD3 UR8, UPT, UPT, UR21, 0x200, URZ ;  /* 0x0000020015088890 */ /* 0x000fe2000fffe0ff */
[----:B------:R-:W-:Y:S01]  /*5a30*/  VOTEU.ALL UP0, P1 ;  /* 0x0000000000ff7886 */ /* 0x000fe20000800000 */
[----:B------:R-:W-:Y:S01]  /*5a40*/  UMOV UR9, UR41 ;  /* 0x0000002900097c82 */ /* 0x000fe20008000000 */
[----:B------:R-:W-:Y:S02]  /*5a50*/  UMOV UR11, UR43 ;  /* 0x0000002b000b7c82 */ /* 0x000fe40008000000 */
[----:B------:R-:W-:Y:S01]  /*5a60*/  IMAD.U32 R18, RZ, RZ, UR5 ;  /* 0x00000005ff127e24 */ /* 0x000fe2000f8e00ff */
[----:B------:R-:W-:Y:S01]  /*5a70*/  UMOV UR12, UR36 ;  /* 0x00000024000c7c82 */ /* 0x000fe20008000000 */
[----:B------:R-:W-:Y:S02]  /*5a80*/  IMAD.U32 R19, RZ, RZ, UR4 ;  /* 0x00000004ff137e24 */ /* 0x000fe4000f8e00ff */
[----:B------:R-:W-:Y:S01]  /*5a90*/  @!P1 IMAD.X R6, RZ, RZ, R17, P0 ;  /* 0x000000ffff069224 */ /* 0x000fe200000e0611 */
[----:B------:R-:W-:Y:S02]  /*5aa0*/  @!P1 R2UR UR4, R18 ;  /* 0x00000000120492ca */ /* 0x000fe400000e0000 */
[----:B------:R-:W-:Y:S11]  /*5ab0*/  @!P1 R2UR UR5, R19 ;  /* 0x00000000130592ca */ /* 0x000ff600000e0000 */
[----:B------:R-:W-:Y:S02]  /*5ac0*/  @!UPT UIADD3 URZ, UPT, UPT, URZ, URZ, URZ ;  /* 0x000000fffffff290 */ /* 0x000fe4000fffe0ff */
[----:B------:R1:W-:Y:S01]  /*5ad0*/  @!UP0 UTMALDG.3D [UR8], [UR4], desc[UR18] ;  /* 0x00001208040085b4 */ /* 0x0003e20008011000 */
[----:B------:R1:W-:Y:S01]  /*5ae0*/  @!P1 SYNCS.ARRIVE.TRANS64.RED.A0TR RZ, [UR21+0x40], R0 ;  /* 0x00004000ffff99a7 */ /* 0x0003e20008300415 */
[----:B------:R-:W-:Y:S01]  /*5af0*/  SYNCS.ARRIVE.TRANS64.RED.A1T0 RZ, [UR6], RZ ;  /* 0x000000ffffff79a7 */ /* 0x000fe20008100406 */
[----:B------:R-:W3:Y:S02]  /*5b00*/  SYNCS.PHASECHK.TRANS64.TRYWAIT P2, [UR21+0x68], R9 ;  /* 0x00006809ff0075a7 */ /* 0x000ee40008041115 */
[----:B-1-3--:R-:W-:Y:S05]  /*5b10*/  @!P2 BRA `(.L_x_101) ;  /* 0x0000006c00c8a947 */ /* 0x00afea0003800000 */
.L_x_232:
        /* <DEDUP_REMOVED lines=24> */
.L_x_234:
[----:B------:R-:W-:Y:S01]  /*5ca0*/  @!P1 R2UR UR5, R8 ;  /* 0x00000000080592ca */ /* 0x000fe200000e0000 */
[----:B------:R-:W-:Y:S01]  /*5cb0*/  VOTEU.ALL UP0, P1 ;  /* 0x0000000000ff7886 */ /* 0x000fe20000800000 */
[----:B------:R-:W-:Y:S01]  /*5cc0*/  @!P1 R2UR UR4, R6 ;  /* 0x00000000060492ca */ /* 0x000fe200000e0000 */
[----:B-1----:R-:W-:Y:S01]  /*5cd0*/  @!P1 IMAD.MOV.U32 R0, RZ, RZ, 0x2000 ;  /* 0x00002000ff009424 */ /* 0x002fe200078e00ff */
[----:B------:R-:W-:Y:S01]  /*5ce0*/  UMOV UR6, 0x0 ;  /* 0x0000000000067882 */ /* 0x000fe20000000000 */
[----:B------:R-:W-:Y:S01]  /*5cf0*/  UMOV UR7, 0x10000000 ;  /* 0x1000000000077882 */ /* 0x000fe20000000000 */
[----:B------:R-:W-:Y:S01]  /*5d00*/  @!UP0 UIADD3 UR10, UPT, UPT, UR42, 0x60, URZ ;  /* 0x000000602a0a8890 */ /* 0x000fe2000fffe0ff */
[----:B------:R-:W-:Y:S01]  /*5d10*/  VIADD R14, R14, 0x1 ;  /* 0x000000010e0e7836 */ /* 0x000fe20000000000 */
[----:B------:R-:W-:Y:S01]  /*5d20*/  @!UP0 UIADD3 UR8, UPT, UPT, UR21, 0x4200, URZ ;  /* 0x0000420015088890 */ /* 0x000fe2000fffe0ff */
[----:B------:R-:W-:Y:S01]  /*5d30*/  VOTEU.ALL UP0, P1 ;  /* 0x0000000000ff7886 */ /* 0x000fe20000800000 */
[----:B------:R-:W-:Y:S01]  /*5d40*/  UMOV UR9, UR25 ;  /* 0x0000001900097c82 */ /* 0x000fe20008000000 */
[----:B------:R-:W-:Y:S02]  /*5d50*/  UMOV UR11, UR43 ;  /* 0x0000002b000b7c82 */ /* 0x000fe40008000000 */
[----:B------:R-:W-:Y:S01]  /*5d60*/  IMAD.U32 R18, RZ, RZ, UR5 ;  /* 0x00000005ff127e24 */ /* 0x000fe2000f8e00ff */
[----:B------:R-:W-:Y:S01]  /*5d70*/  UMOV UR12, UR36 ;  /* 0x00000024000c7c82 */ /* 0x000fe20008000000 */
[----:B------:R-:W-:Y:S03]  /*5d80*/  IMAD.U32 R19, RZ, RZ, UR4 ;  /* 0x00000004ff137e24 */ /* 0x000fe6000f8e00ff */
        /* <DEDUP_REMOVED lines=8> */
.L_x_236:
[----:B------:R-:W-:Y:S01]  /*5e10*/  @!P1 IADD3 R6, P0, PT, R16, 0x580, RZ ;  /* 0x0000058010069810 */ /* 0x000fe20007f1e0ff */
[----:B------:R-:W-:Y:S01]  /*5e20*/  VOTEU.ALL UP0, P1 ;  /* 0x0000000000ff7886 */ /* 0x000fe20000800000 */
[----:B------:R-:W-:Y:S01]  /*5e30*/  UMOV UR6, 0x0 ;  /* 0x0000000000067882 */ /* 0x000fe20000000000 */
[----:B------:R-:W-:Y:S01]  /*5e40*/  UMOV UR7, 0x10000000 ;  /* 0x1000000000077882 */ /* 0x000fe20000000000 */
[----:B------:R-:W-:Y:S01]  /*5e50*/  @!P1 R2UR UR5, R6 ;  /* 0x00000000060592ca */ /* 0x000fe200000e0000 */
[----:B-1----:R-:W-:Y:S01]  /*5e60*/  @!P1 IMAD.X R0, RZ, RZ, R17, P0 ;  /* 0x000000ffff009224 */ /* 0x002fe200000e0611 */
[----:B------:R-:W-:Y:S01]  /*5e70*/  @!UP0 UIADD3 UR10, UPT, UPT, UR42, 0x70, URZ ;  /* 0x000000702a0a8890 */ /* 0x000fe2000fffe0ff */
[----:B------:R-:W-:Y:S01]  /*5e80*/  R2UR UR18, R58 ;  /* 0x000000003a1272ca */ /* 0x000fe200000e0000 */
[----:B------:R-:W-:Y:S01]  /*5e90*/  @!UP0 UIADD3 UR8, UPT, UPT, UR21, 0x6200, URZ ;  /* 0x0000620015088890 */ /* 0x000fe2000fffe0ff */
[----:B------:R-:W-:Y:S01]  /*5ea0*/  R2UR UR16, R59 ;  /* 0x000000003b1072ca */ /* 0x000fe200000e0000 */
[----:B------:R-:W-:Y:S01]  /*5eb0*/  VOTEU.ALL UP0, P1 ;  /* 0x0000000000ff7886 */ /* 0x000fe20000800000 */
[----:B------:R-:W-:Y:S01]  /*5ec0*/  @!P1 R2UR UR4, R0 ;  /* 0x00000000000492ca */ /* 0x000fe200000e0000 */
[----:B------:R-:W-:Y:S01]  /*5ed0*/  UMOV UR9, UR17 ;  /* 0x0000001100097c82 */ /* 0x000fe20008000000 */
[----:B------:R-:W-:Y:S01]  /*5ee0*/  UMOV UR11, UR43 ;  /* 0x0000002b000b7c82 */ /* 0x000fe20008000000 */
[----:B------:R-:W-:Y:S01]  /*5ef0*/  UMOV UR12, UR36 ;  /* 0x00000024000c7c82 */ /* 0x000fe20008000000 */
[C---:B------:R-:W-:Y:S01]  /*5f00*/  ISETP.NE.AND P0, PT, R14.reuse, 0x2, PT ;  /* 0x000000020e00780c */ /* 0x040fe20003f05270 */
[----:B------:R-:W-:Y:S01]  /*5f10*/  UPLOP3.LUT UP1, UPT, UPT, UPT, UPT, 0x80, 0x8 ;  /* 0x000000000008789c */ /* 0x000fe20003f2f070 */
[----:B------:R-:W-:Y:S01]  /*5f20*/  IMAD.U32 R8, RZ, RZ, UR5 ;  /* 0x00000005ff087e24 */ /* 0x000fe2000f8e00ff */
[----:B------:R-:W-:Y:S01]  /*5f30*/  UMOV UR36, UR30 ;  /* 0x0000001e00247c82 */ /* 0x000fe20008000000 */
[----:B------:R-:W-:Y:S01]  /*5f40*/  SEL R0, RZ, 0x1, P0 ;  /* 0x00000001ff007807 */ /* 0x000fe20000000000 */
[----:B------:R-:W-:Y:S01]  /*5f50*/  UIADD3 UR20, UPT, UPT, UR13, UR18, URZ ;  /* 0x000000120d147290 */ /* 0x000fe2000fffe0ff */
[----:B------:R-:W-:Y:S01]  /*5f60*/  SEL R14, R14, RZ, P0 ;  /* 0x000000ff0e0e7207 */ /* 0x000fe20000000000 */
[----:B------:R-:W-:Y:S01]  /*5f70*/  UIADD3 UR16, UPT, UPT, UR14, UR16, URZ ;  /* 0x000000100e107290 */ /* 0x000fe2000fffe0ff */
[----:B------:R-:W-:Y:S01]  /*5f80*/  LOP3.LUT R13, R13, R0, RZ, 0x3c, !PT ;  /* 0x000000000d0d7212 */ /* 0x000fe200078e3cff */
[----:B------:R-:W-:Y:S01]  /*5f90*/  IMAD.U32 R9, RZ, RZ, UR4 ;  /* 0x00000004ff097e24 */ /* 0x000fe2000f8e00ff */
[----:B------:R-:W-:Y:S04]  /*5fa0*/  @!P1 R2UR UR4, R8 ;  /* 0x00000000080492ca */ /* 0x000fe800000e0000 */
[----:B------:R-:W-:Y:S11]  /*5fb0*/  @!P1 R2UR UR5, R9 ;  /* 0x00000000090592ca */ /* 0x000ff600000e0000 */
[----:B------:R-:W-:Y:S02]  /*5fc0*/  @!UPT UIADD3 URZ, UPT, UPT, URZ, URZ, URZ ;  /* 0x000000fffffff290 */ /* 0x000fe4000fffe0ff */
[----:B------:R3:W-:Y:S01]  /*5fd0*/  @!UP0 UTMALDG.3D [UR8], [UR4], desc[UR6] ;  /* 0x00000608040085b4 */ /* 0x0007e20008011000 */
[----:B------:R3:W-:Y:S01]  /*5fe0*/  @!P1 SYNCS.ARRIVE.TRANS64.RED.A0TR RZ, [UR21+0x58], R7 ;  /* 0x00005807ffff99a7 */ /* 0x0007e20008300415 */
[----:B------:R-:W-:Y:S01]  /*5ff0*/  SYNCS.ARRIVE.TRANS64.RED.A1T0 RZ, [UR24], RZ ;  /* 0x000000ffffff79a7 */ /* 0x000fe20008100418 */
[----:B------:R-:W-:Y:S05]  /*6000*/  BRA.U UP2, `(.L_x_104) ;  /* 0xffffffe902f07547 */ /* 0x000fea000b83ffff */
[----:B------:R-:W1:Y:S02]  /*6010*/  SYNCS.PHASECHK.TRANS64.TRYWAIT P0, [UR21+0x60], R10 ;  /* 0x0000600aff0075a7 */ /* 0x000e640008001115 */
[----:B-1----:R-:W-:Y:S05]  /*6020*/  @!P0 BRA `(.L_x_105) ;  /* 0x0000006800cc8947 */ /* 0x002fea0003800000 */
.L_x_238:
[----:B------:R-:W4:Y:S02]  /*6030*/  SYNCS.PHASECHK.TRANS64.TRYWAIT P0, [UR21+0x68], R10 ;  /* 0x0000680aff0075a7 */ /* 0x000f240008001115 */
[----:B----4-:R-:W-:Y:S05]  /*6040*/  @!P0 BRA `(.L_x_106) ;  /* 0x0000006800dc8947 */ /* 0x010fea0003800000 */
.L_x_240:
[----:B------:R-:W4:Y:S01]  /*6050*/  SYNCS.PHASECHK.TRANS64.TRYWAIT P0, [UR21+0x70], R10 ;  /* 0x0000700aff0075a7 */ /* 0x000f220008001115 */
[----:B-1----:R-:W-:Y:S01]  /*6060*/  HFMA2 R0, -RZ, RZ, 0, 5.9604644775390625e-08 ;  /* 0x00000001ff007431 */ /* 0x002fe200000001ff */
[----:B----4-:R-:W-:Y:S06]  /*6070*/  @!P0 BRA `(.L_x_107) ;  /* 0x0000006800e88947 */ /* 0x010fec0003800000 */
.L_x_242:
[----:B-1----:R-:W-:Y:S02]  /*6080*/  MOV R2, UR21 ;  /* 0x0000001500027c02 */ /* 0x002fe40008000f00 */
[----:B------:R-:W-:-:S07]  /*6090*/  SHF.L.U32 R0, R0, 0x1f, RZ ;  /* 0x0000001f00007819 */ /* 0x000fce00000006ff */
.L_x_108:
[----:B-1----:R1:W4:Y:S02]  /*60a0*/  SYNCS.PHASECHK.TRANS64.TRYWAIT P0, [R2+URZ+0x78], R0 ;  /* 0x00007800020075a7 */ /* 0x00232400080011ff */
[----:B----4-:R-:W-:Y:S05]  /*60b0*/  @!P0 NANOSLEEP.SYNCS 0x989680 ;  /* 0x009896800000895d */ /* 0x010fea0003900000 */
[----:B------:R-:W4:Y:S02]  /*60c0*/  @!P0 SYNCS.PHASECHK.TRANS64 P0, [R2+URZ+0x78], R0 ;  /* 0x00007800020085a7 */ /* 0x000f2400080010ff */
[----:B--234-:R-:W-:Y:S05]  /*60d0*/  @P0 EXIT ;  /* 0x000000000000094d */ /* 0x01cfea0003800000 */
[----:B------:R-:W-:Y:S05]  /*60e0*/  BRA `(.L_x_108) ;  /* 0xfffffffc00ec7947 */ /* 0x000fea000383ffff */
.L_x_89:
[----:B------:R-:W-:-:S06]  /*60f0*/  UISETP.GE.AND UP0, UPT, UR21, 0x4, UPT ;  /* 0x000000041500788c */ /* 0x000fcc000bf06270 */
[----:B------:R-:W-:-:S13]  /*6100*/  PLOP3.LUT P0, PT, PT, PT, UP0, 0x80, 0x8 ;  /* 0x000000000008781c */ /* 0x000fda0003f0f008 */
[----:B-1----:R-:W-:Y:S05]  /*6110*/  @!P0 EXIT ;  /* 0x000000000000894d */ /* 0x002fea0003800000 */
[----:B------:R-:W-:Y:S01]  /*6120*/  BAR.SYNC.DEFER_BLOCKING 0x6, 0xa0 ;  /* 0x0182800000007b1d */ /* 0x000fe20000010000 */
[C---:B------:R-:W-:Y:S01]  /*6130*/  IMAD.SHL.U32 R68, R69.reuse, 0x10, RZ ;  /* 0x0000001045447824 */ /* 0x040fe200078e00ff */
[C---:B------:R-:W-:Y:S01]  /*6140*/  LOP3.LUT R70, R69.reuse, 0x60, RZ, 0xc0, !PT ;  /* 0x0000006045467812 */ /* 0x040fe200078ec0ff */
[C---:B------:R-:W-:Y:S01]  /*6150*/  IMAD.SHL.U32 R4, R69.reuse, 0x2, RZ ;  /* 0x0000000245047824 */ /* 0x040fe200078e00ff */
[C---:B------:R-:W-:Y:S01]  /*6160*/  LOP3.LUT R67, R69.reuse, 0x2, RZ, 0xc0, !PT ;  /* 0x0000000245437812 */ /* 0x040fe200078ec0ff */
[----:B------:R-:W-:Y:S01]  /*6170*/  IMAD.U32 R23, R69, 0x10000, RZ ;  /* 0x0001000045177824 */ /* 0x000fe200078e00ff */
[----:B------:R-:W-:Y:S02]  /*6180*/  UMOV UR43, 0x400 ;  /* 0x00000400002b7882 */ /* 0x000fe40000000000 */
[----:B------:R-:W1:Y:S01]  /*6190*/  LDC.64 R52, c[0x0][0x888] ;  /* 0x00022200ff347b82 */ /* 0x000e620000000a00 */
[----:B------:R-:W-:Y:S01]  /*61a0*/  ULEA UR43, UR52, UR43, 0x18 ;  /* 0x0000002b342b7291 */ /* 0x000fe2000f8ec0ff */
[----:B------:R-:W-:Y:S01]  /*61b0*/  LOP3.LUT R5, R68, 0x60, RZ, 0xc0, !PT ;  /* 0x0000006044057812 */ /* 0x000fe200078ec0ff */
[----:B------:R-:W-:Y:S01]  /*61c0*/  IMAD.MOV.U32 R22, RZ, RZ, RZ ;  /* 0x000000ffff167224 */ /* 0x000fe200078e00ff */
[----:B------:R-:W-:Y:S01]  /*61d0*/  LOP3.LUT R23, R23, 0x600000, RZ, 0xc0, !PT ;  /* 0x0060000017177812 */ /* 0x000fe200078ec0ff */
[----:B------:R-:W-:Y:S01]  /*61e0*/  UIADD3 UR4, UPT, UPT, UR43, 0x200, URZ ;  /* 0x000002002b047890 */ /* 0x000fe2000fffe0ff */
[----:B------:R-:W-:-:S02]  /*61f0*/  LOP3.LUT R4, R5, 0xc, R4, 0xf8, !PT ;  /* 0x0000000c05047812 */ /* 0x000fc400078ef804 */
[----:B------:R-:W-:Y:S01]  /*6200*/  CS2R R64, SRZ ;  /* 0x0000000000407805 */ /* 0x000fe2000001ff00 */
[----:B------:R-:W2:Y:S01]  /*6210*/  LDC.64 R54, c[0x0][0x890] ;  /* 0x00022400ff367b82 */ /* 0x000ea20000000a00 */
[----:B------:R-:W-:Y:S01]  /*6220*/  LOP3.LUT R69, R69, 0x4, RZ, 0xc0, !PT ;  /* 0x0000000445457812 */ /* 0x000fe200078ec0ff */
[----:B------:R-:W3:Y:S01]  /*6230*/  LDCU UR63, c[0x0][0x370] ;  /* 0x00006e00ff3f77ac */ /* 0x000ee20008000800 */
[----:B------:R-:W-:Y:S02]  /*6240*/  LOP3.LUT R68, R4, 0x790, R68, 0xf8, !PT ;  /* 0x0000079004447812 */ /* 0x000fe400078ef844 */
[----:B------:R-:W-:Y:S01]  /*6250*/  MOV R60, UR4 ;  /* 0x00000004003c7c02 */ /* 0x000fe20008000f00 */
[----:B------:R-:W4:Y:S01]  /*6260*/  LDCU.64 UR54, c[0x0][0x348] ;  /* 0x00006900ff3677ac */ /* 0x000f220008000a00 */
[----:B------:R-:W-:Y:S01]  /*6270*/  MOV R62, RZ ;  /* 0x000000ff003e7202 */ /* 0x000fe20000000f00 */
[----:B------:R-:W1:Y:S01]  /*6280*/  LDC.64 R50, c[0x0][0x8b0] ;  /* 0x00022c00ff327b82 */ /* 0x000e620000000a00 */
[----:B------:R-:W3:Y:S01]  /*6290*/  LDS R0, [UR43+0x140] ;  /* 0x0001402bff007984 */ /* 0x000ee20008000800 */
[----:B------:R-:W-:Y:S01]  /*62a0*/  IMAD R68, R68, 0x4, R60 ;  /* 0x0000000444447824 */ /* 0x000fe200078e023c */
[----:B------:R-:W1:Y:S03]  /*62b0*/  LDCU UR42, c[0x0][0xb0c] ;  /* 0x00016180ff2a77ac */ /* 0x000e660008000800 */
[--C-:B------:R-:W-:Y:S01]  /*62c0*/  IMAD R67, R67, -0x10, R68.reuse ;  /* 0xfffffff043437824 */ /* 0x100fe200078e0244 */
[----:B------:R-:W1:Y:S01]  /*62d0*/  LDCU UR39, c[0x0][0xb30] ;  /* 0x00016600ff2777ac */ /* 0x000e620008000800 */
[----:B------:R-:W1:Y:S01]  /*62e0*/  LDC.64 R48, c[0x0][0x8a8] ;  /* 0x00022a00ff307b82 */ /* 0x000e620000000a00 */
[----:B------:R-:W-:Y:S01]  /*62f0*/  IMAD R66, R69, -0x10, R68 ;  /* 0xfffffff045427824 */ /* 0x000fe200078e0244 */
[----:B------:R-:W1:Y:S01]  /*6300*/  LDCU.64 UR60, c[0x0][0x888] ;  /* 0x00011100ff3c77ac */ /* 0x000e620008000a00 */
[----:B------:R-:W1:Y:S01]  /*6310*/  LDCU.64 UR40, c[0x0][0xb28] ;  /* 0x00016500ff2877ac */ /* 0x000e620008000a00 */
[----:B------:R-:W1:Y:S01]  /*6320*/  LDCU.128 UR56, c[0x0][0xb10] ;  /* 0x00016200ff3877ac */ /* 0x000e620008000c00 */
[----:B------:R-:W1:Y:S01]  /*6330*/  LDCU UR62, c[0x0][0x374] ;  /* 0x00006e80ff3e77ac */ /* 0x000e620008000800 */
[----:B------:R-:W-:Y:S01]  /*6340*/  UMOV UR53, URZ ;  /* 0x000000ff00357c82 */ /* 0x000fe20008000000 */
[----:B------:R-:W-:Y:S01]  /*6350*/  UMOV UR47, URZ ;  /* 0x000000ff002f7c82 */ /* 0x000fe20008000000 */
[----:B--234-:R-:W-:-:S07]  /*6360*/  IMAD.IADD R23, R0, 0x1, R23 ;  /* 0x0000000100177824 */ /* 0x01cfce00078e0217 */
.L_x_184:
[----:B------:R-:W-:Y:S02]  /*6370*/  LEA R0, R62, UR43, 0x3 ;  /* 0x0000002b3e007c11 */ /* 0x000fe4000f8e18ff */
[----:B------:R-:W-:Y:S02]  /*6380*/  SHF.L.U32 R2, R64, 0x1f, RZ ;  /* 0x0000001f40027819 */ /* 0x000fe400000006ff */
[----:B-1----:R-:W-:Y:S02]  /*6390*/  LEA R4, R62, UR43, 0x4 ;  /* 0x0000002b3e047c11 */ /* 0x002fe4000f8e20ff */
[----:B------:R-:W2:Y:S02]  /*63a0*/  SYNCS.PHASECHK.TRANS64.TRYWAIT P0, [R0+URZ+0x90], R2 ;  /* 0x00009002000075a7 */ /* 0x000ea400080011ff */
[----:B--2---:R-:W-:Y:S05]  /*63b0*/  @!P0 BRA `(.L_x_109) ;  /* 0x0000006800308947 */ /* 0x004fea0003800000 */
.L_x_243:
[----:B------:R-:W-:Y:S01]  /*63c0*/  R2UR UR7, R71 ;  /* 0x00000000470772ca */ /* 0x000fe200000e0000 */
[----:B------:R-:W3:Y:S01]  /*63d0*/  LDS.128 R4, [R4+0x120] ;  /* 0x0001200004047984 */ /* 0x000ee20000000c00 */
[----:B--2---:R-:W-:Y:S01]  /*63e0*/  VIADD R0, R0, 0xa0 ;  /* 0x000000a000007836 */ /* 0x004fe20000000000 */
[----:B------:R-:W-:Y:S04]  /*63f0*/  UISETP.GE.AND UP0, UPT, UR45, 0x1, UPT ;  /* 0x000000012d00788c */ /* 0x000fe8000bf06270 */
[----:B------:R-:W-:Y:S01]  /*6400*/  PRMT R0, RZ, 0x654, R0 ;  /* 0x00000654ff007816 */ /* 0x000fe20000000000 */
[----:B------:R-:W-:Y:S01]  /*6410*/  @!PT LDS RZ, [RZ] ;  /* 0x00000000fffff984 */ /* 0x000fe20000000800 */
[----:B------:R-:W-:Y:S01]  /*6420*/  @!PT LDS RZ, [RZ] ;  /* 0x00000000fffff984 */ /* 0x000fe20000000800 */
[----:B------:R-:W-:Y:S01]  /*6430*/  @!PT LDS RZ, [RZ] ;  /* 0x00000000fffff984 */ /* 0x000fe20000000800 */
[----:B------:R-:W-:Y:S01]  /*6440*/  @!PT LDS RZ, [RZ] ;  /* 0x00000000fffff984 */ /* 0x000fe20000000800 */
[----:B------:R2:W-:Y:S06]  /*6450*/  MEMBAR.ALL.CTA ;  /* 0x0000000000007992 */ /* 0x0005ec0000008000 */
[----:B--2---:R-:W2:Y:S02]  /*6460*/  FENCE.VIEW.ASYNC.S ;  /* 0x00000000000073c6 */ /* 0x004ea40000000000 */
[----:B--2---:R2:W-:Y:S01]  /*6470*/  SYNCS.ARRIVE.TRANS64.RED.A1T0 RZ, [R0+URZ], RZ ;  /* 0x000000ff00ff79a7 */ /* 0x0045e200081004ff */
[----:B---3--:R-:W-:Y:S11]  /*6480*/  LOP3.LUT P0, RZ, R6, 0x1, RZ, 0xc0, !PT ;  /* 0x0000000106ff7812 */ /* 0x008ff6000780c0ff */
[----:B------:R-:W-:Y:S02]  /*6490*/  @!UPT UIADD3 URZ, UPT, UPT, URZ, URZ, URZ ;  /* 0x000000fffffff290 */ /* 0x000fe4000fffe0ff */
[----:B------:R-:W-:Y:S01]  /*64a0*/  VOTEU.ANY UP1, P0 ;  /* 0x0000000000ff7886 */ /* 0x000fe20000020100 */
[----:B------:R-:W-:Y:S01]  /*64b0*/  PLOP3.LUT P0, PT, PT, PT, UP1, 0x80, 0x8 ;  /* 0x000000000008781c */ /* 0x000fe20003f0f018 */
[----:B------:R-:W-:Y:S06]  /*64c0*/  UP2UR UR4, UPR, URZ, 0x2 ;  /* 0x00000002ff047883 */ /* 0x000fec0008000000 */
[----:B------:R-:W-:Y:S06]  /*64d0*/  IMAD.U32 R72, RZ, RZ, UR4 ;  /* 0x00000004ff487e24 */ /* 0x000fec000f8e00ff */
[----:B------:R-:W-:Y:S02]  /*64e0*/  @P0 SHF.R.U32.HI R2, RZ, 0x10, R5 ;  /* 0x00000010ff020819 */ /* 0x000fe40000011605 */
[----:B------:R-:W-:Y:S02]  /*64f0*/  @P0 MOV R3, R4 ;  /* 0x0000000400030202 */ /* 0x000fe40000000f00 */
[----:B------:R-:W-:Y:S02]  /*6500*/  @P0 R2UR UR4, R2 ;  /* 0x00000000020402ca */ /* 0x000fe400000e0000 */
[----:B------:R-:W-:Y:S02]  /*6510*/  @P0 LOP3.LUT R4, R5, 0xffff, RZ, 0xc0, !PT ;  /* 0x0000ffff05040812 */ /* 0x000fe400078ec0ff */
[----:B------:R-:W-:Y:S02]  /*6520*/  @P0 R2UR UR6, R3 ;  /* 0x00000000030602ca */ /* 0x000fe400000e0000 */
[----:B------:R-:W-:Y:S07]  /*6530*/  @P0 R2UR UR5, R4 ;  /* 0x00000000040502ca */ /* 0x000fee00000e0000 */
[----:B------:R-:W-:Y:S02]  /*6540*/  @UP1 UMOV UR7, UR4 ;  /* 0x0000000400071c82 */ /* 0x000fe40008000000 */
[----:B------:R-:W-:Y:S02]  /*6550*/  IMAD.U32 R71, RZ, RZ, UR7 ;  /* 0x00000007ff477e24 */ /* 0x000fe4000f8e00ff */
[----:B------:R-:W-:Y:S02]  /*6560*/  @UP1 UMOV UR38, UR6 ;  /* 0x0000000600261c82 */ /* 0x000fe40008000000 */
[----:B------:R-:W-:Y:S01]  /*6570*/  @UP1 UMOV UR37, UR5 ;  /* 0x0000000500251c82 */ /* 0x000fe20008000000 */
[----:B--2---:R-:W-:Y:S05]  /*6580*/  BRA.U !UP0, `(.L_x_110) ;  /* 0x0000000108cc7547 */ /* 0x004fea000b800000 */
[----:B------:R-:W2:Y:S01]  /*6590*/  LDCU UR12, c[0x0][0xb20] ;  /* 0x00016400ff0c77ac */ /* 0x000ea20008000800 */
[----:B-1----:R-:W-:Y:S02]  /*65a0*/  UIMAD.WIDE.U32 UR4, UR62, UR59, URZ ;  /* 0x0000003b3e0472a5 */ /* 0x002fe4000f8e00ff */
[----:B------:R-:W-:Y:S02]  /*65b0*/  UIMAD.WIDE.U32 UR6, UR63, UR56, URZ ;  /* 0x000000383f0672a5 */ /* 0x000fe4000f8e00ff */
[----:B------:R-:W-:Y:S02]  /*65c0*/  UISETP.NE.AND UP0, UPT, UR58, 0x1, UPT ;  /* 0x000000013a00788c */ /* 0x000fe4000bf05270 */
[----:B------:R-:W-:Y:S02]  /*65d0*/  UIMAD.WIDE.U32 UR8, UR37, UR59, URZ ;  /* 0x0000003b250872a5 */ /* 0x000fe4000f8e00ff */
[----:B------:R-:W-:Y:S02]  /*65e0*/  UIMAD.WIDE.U32 UR10, UR38, UR56, URZ ;  /* 0x00000038260a72a5 */ /* 0x000fe4000f8e00ff */
[----:B------:R-:W-:Y:S02]  /*65f0*/  UISETP.NE.AND UP1, UPT, UR42, 0x1, UPT ;  /* 0x000000012a00788c */ /* 0x000fe4000bf25270 */
[----:B------:R-:W-:Y:S01]  /*6600*/  UISETP.NE.AND UP2, UPT, UR45, 0x1, UPT ;  /* 0x000000012d00788c */ /* 0x000fe2000bf45270 */
[----:B------:R-:W-:Y:S02]  /*6610*/  UMOV UR4, UR5 ;  /* 0x0000000500047c82 */ /* 0x000fe40008000000 */
[----:B--2---:R-:W-:Y:S03]  /*6620*/  USHF.R.U32.HI UR5, URZ, UR12, UR4 ;  /* 0x0000000cff057299 */ /* 0x004fe60008011604 */
[----:B------:R-:W-:Y:S02]  /*6630*/  UMOV UR4, UR7 ;  /* 0x0000000700047c82 */ /* 0x000fe40008000000 */
[----:B------:R-:W-:Y:S02]  /*6640*/  USHF.R.U32.HI UR7, URZ, UR57, UR4 ;  /* 0x00000039ff077299 */ /* 0x000fe40008011604 */
[----:B------:R-:W-:Y:S02]  /*6650*/  USEL UR4, UR62, UR5, !UP0 ;  /* 0x000000053e047287 */ /* 0x000fe4000c000000 */
[----:B------:R-:W-:Y:S01]  /*6660*/  USEL UR7, UR63, UR7, !UP1 ;  /* 0x000000073f077287 */ /* 0x000fe2000c800000 */
[----:B------:R-:W-:Y:S01]  /*6670*/  UMOV UR5, UR9 ;  /* 0x0000000900057c82 */ /* 0x000fe20008000000 */
[----:B------:R-:W-:Y:S02]  /*6680*/  UIMAD.WIDE.U32 UR8, UR4, UR40, URZ ;  /* 0x00000028040872a5 */ /* 0x000fe4000f8e00ff */
[----:B------:R-:W-:Y:S03]  /*6690*/  USHF.R.U32.HI UR6, URZ, UR12, UR5 ;  /* 0x0000000cff067299 */ /* 0x000fe60008011605 */
[----:B------:R-:W-:Y:S01]  /*66a0*/  UMOV UR5, UR11 ;  /* 0x0000000b00057c82 */ /* 0x000fe20008000000 */
[----:B------:R-:W-:Y:S02]  /*66b0*/  UIMAD.WIDE.U32 UR10, UR7, UR40, URZ ;  /* 0x00000028070a72a5 */ /* 0x000fe4000f8e00ff */
[----:B------:R-:W-:Y:S02]  /*66c0*/  USHF.R.U32.HI UR12, URZ, UR57, UR5 ;  /* 0x00000039ff0c7299 */ /* 0x000fe40008011605 */
[----:B------:R-:W-:Y:S01]  /*66d0*/  USEL UR6, UR37, UR6, !UP0 ;  /* 0x0000000625067287 */ /* 0x000fe2000c000000 */
[----:B------:R-:W-:Y:S02]  /*66e0*/  UMOV UR5, UR9 ;  /* 0x0000000900057c82 */ /* 0x000fe40008000000 */
[----:B------:R-:W-:Y:S01]  /*66f0*/  UMOV UR10, UR11 ;  /* 0x0000000b000a7c82 */ /* 0x000fe20008000000 */
[----:B------:R-:W-:Y:S02]  /*6700*/  @UP2 USHF.R.U32.HI UR4, URZ, UR41, UR5 ;  /* 0x00000029ff042299 */ /* 0x000fe40008011605 */
[----:B------:R-:W-:Y:S02]  /*6710*/  @UP2 USHF.R.U32.HI UR7, URZ, UR41, UR10 ;  /* 0x00000029ff072299 */ /* 0x000fe4000801160a */
[----:B------:R-:W-:Y:S02]  /*6720*/  UIMAD UR4, UR45, UR4, URZ ;  /* 0x000000042d0472a4 */ /* 0x000fe4000f8e02ff */
        /* <DEDUP_REMOVED lines=8> */
[----:B------:R-:W-:Y:S02]  /*67b0*/  USEL UR11, UR6, UR4, !UP2 ;  /* 0x00000004060b7287 */ /* 0x000fe4000d000000 */
[----:B------:R-:W-:Y:S02]  /*67c0*/  UIADD3 UR8, UPT, UPT, -UR5, URZ, URZ ;  /* 0x000000ff05087290 */ /* 0x000fe4000fffe1ff */
[----:B------:R-:W-:Y:S01]  /*67d0*/  UIADD3 UR10, UPT, UPT, -UR11, URZ, URZ ;  /* 0x000000ff0b0a7290 */ /* 0x000fe2000fffe1ff */
[----:B------:R-:W-:Y:S01]  /*67e0*/  @!UP0 UMOV UR4, UR9 ;  /* 0x0000000900048c82 */ /* 0x000fe20008000000 */
[----:B------:R-:W-:Y:S02]  /*67f0*/  UIADD3 UR9, UPT, UPT, -UR6, URZ, URZ ;  /* 0x000000ff06097290 */ /* 0x000fe4000fffe1ff */
[----:B------:R-:W-:Y:S02]  /*6800*/  @!UP0 USHF.R.U32.HI UR4, URZ, UR41, UR4 ;  /* 0x00000029ff048299 */ /* 0x000fe40008011604 */
[----:B------:R-:W-:Y:S02]  /*6810*/  UIMAD UR10, UR45, UR10, UR6 ;  /* 0x0000000a2d0a72a4 */ /* 0x000fe4000f8e0206 */
[----:B------:R-:W-:Y:S04]  /*6820*/  @!UP0 USEL UR4, UR5, UR4, !UP2 ;  /* 0x0000000405048287 */ /* 0x000fe8000d000000 */
[----:B------:R-:W-:Y:S02]  /*6830*/  @!UP0 UIMAD UR10, UR7, UR10, UR4 ;  /* 0x0000000a070a82a4 */ /* 0x000fe4000f8e0204 */
[----:B------:R-:W-:Y:S02]  /*6840*/  @!UP0 UIADD3 UR11, UPT, UPT, UR11, -UR4, URZ ;  /* 0x800000040b0b8290 */ /* 0x000fe4000fffe0ff */
[----:B------:R-:W-:Y:S02]  /*6850*/  UIMAD UR7, UR42, UR8, UR38 ;  /* 0x000000082a0772a4 */ /* 0x000fe4000f8e0226 */
[----:B------:R-:W-:Y:S02]  /*6860*/  @!UP0 UIMAD UR6, UR11, UR45, UR5 ;  /* 0x0000002d0b0682a4 */ /* 0x000fe4000f8e0205 */
[----:B------:R-:W-:Y:S01]  /*6870*/  UIMAD UR4, UR58, UR9, UR37 ;  /* 0x000000093a0472a4 */ /* 0x000fe2000f8e0225 */
[----:B------:R-:W-:Y:S02]  /*6880*/  @!UP0 UMOV UR5, UR10 ;  /* 0x0000000a00058c82 */ /* 0x000fe40008000000 */
[----:B------:R-:W-:Y:S02]  /*6890*/  UIMAD UR38, UR5, UR42, UR7 ;  /* 0x0000002a052672a4 */ /* 0x000fe4000f8e0207 */
[----:B------:R-:W-:Y:S11]  /*68a0*/  UIMAD UR37, UR6, UR58, UR4 ;  /* 0x0000003a062572a4 */ /* 0x000ff6000f8e0204 */
[----:B------:R-:W-:Y:S01]  /*68b0*/  @!UPT UIADD3 URZ, UPT, UPT, URZ, URZ, URZ ;  /* 0x000000fffffff290 */ /* 0x000fe2000fffe0ff */
.L_x_110:
[----:B-1----:R-:W-:Y:S01]  /*68c0*/  UISETP.NE.AND UP0, UPT, UR39, 0x1, UPT ;  /* 0x000000012700788c */ /* 0x002fe2000bf05270 */
[----:B------:R-:W-:Y:S01]  /*68d0*/  LOP3.LUT P0, RZ, R60, 0x1b0, RZ, 0xc0, !PT ;  /* 0x000001b03cff7812 */ /* 0x000fe2000780c0ff */
[----:B------:R-:W-:Y:S01]  /*68e0*/  USHF.L.U32 UR50, UR16, 0x7, URZ ;  /* 0x0000000710327899 */ /* 0x000fe200080006ff */
[----:B------:R-:W-:Y:S01]  /*68f0*/  BSSY.RECONVERGENT B6, `(.L_x_111) ;  /* 0x0000034000067945 */ /* 0x000fe20003800200 */
[----:B------:R-:W-:Y:S01]  /*6900*/  USHF.L.U32 UR49, UR20, 0x7, URZ ;  /* 0x0000000714317899 */ /* 0x000fe200080006ff */
[----:B------:R-:W-:Y:S06]  /*6910*/  IADD3 R62, PT, PT, R62, 0x1, RZ ;  /* 0x000000013e3e7810 */ /* 0x000fec0007ffe0ff */
[----:B------:R-:W1:Y:S01]  /*6920*/  @!UP0 LDCU.128 UR12, c[0x0][0xb10] ;  /* 0x00016200ff0c87ac */ /* 0x000e620008000c00 */
[----:B------:R-:W2:Y:S01]  /*6930*/  @!UP0 LDCU UR5, c[0x0][0xb0c] ;  /* 0x00016180ff0587ac */ /* 0x000ea20008000800 */
[----:B------:R-:W3:Y:S01]  /*6940*/  @!UP0 LDCU UR10, c[0x0][0xb20] ;  /* 0x00016400ff0a87ac */ /* 0x000ee20008000800 */
[----:B-1----:R-:W-:Y:S02]  /*6950*/  UIMAD.WIDE.U32 UR8, UR38, UR12, URZ ;  /* 0x0000000c260872a5 */ /* 0x002fe4000f8e00ff */
[----:B------:R-:W-:Y:S02]  /*6960*/  UIMAD.WIDE.U32 UR6, UR37, UR15, URZ ;  /* 0x0000000f250672a5 */ /* 0x000fe4000f8e00ff */
[----:B------:R-:W-:Y:S03]  /*6970*/  @!UP0 UISETP.NE.AND UP1, UPT, UR14, 0x1, UPT ;  /* 0x000000010e00888c */ /* 0x000fe6000bf25270 */
[----:B------:R-:W-:Y:S01]  /*6980*/  @!UP0 UMOV UR4, UR9 ;  /* 0x0000000900048c82 */ /* 0x000fe20008000000 */
[----:B--2---:R-:W-:Y:S02]  /*6990*/  @!UP0 UISETP.NE.AND UP2, UPT, UR5, 0x1, UPT ;  /* 0x000000010500888c */ /* 0x004fe4000bf45270 */
[----:B------:R-:W-:Y:S01]  /*69a0*/  @!UP0 USHF.R.U32.HI UR4, URZ, UR13, UR4 ;  /* 0x0000000dff048299 */ /* 0x000fe20008011604 */
[----:B------:R-:W-:Y:S02]  /*69b0*/  @!UP0 UMOV UR6, UR7 ;  /* 0x0000000700068c82 */ /* 0x000fe40008000000 */
[----:B---3--:R-:W-:Y:S02]  /*69c0*/  @!UP0 USHF.R.U32.HI UR6, URZ, UR10, UR6 ;  /* 0x0000000aff068299 */ /* 0x008fe40008011606 */
[----:B------:R-:W-:Y:S02]  /*69d0*/  @!UP0 USEL UR7, UR38, UR4, !UP2 ;  /* 0x0000000426078287 */ /* 0x000fe4000d000000 */
[----:B------:R-:W-:Y:S04]  /*69e0*/  @!UP0 USEL UR6, UR37, UR6, !UP1 ;  /* 0x0000000625068287 */ /* 0x000fe8000c800000 */
[----:B------:R-:W-:Y:S02]  /*69f0*/  @!UP0 UIADD3 UR4, UPT, UPT, -UR7, UR6, URZ ;  /* 0x0000000607048290 */ /* 0x000fe4000fffe1ff */
[----:B------:R-:W-:Y:S02]  /*6a00*/  @!UP0 UIADD3 UR6, UPT, UPT, UR7, -UR6, URZ ;  /* 0x8000000607068290 */ /* 0x000fe4000fffe0ff */
[----:B------:R-:W-:Y:S02]  /*6a10*/  @!UP0 UIMAD UR38, UR4, UR5, UR38 ;  /* 0x00000005042682a4 */ /* 0x000fe4000f8e0226 */
[----:B------:R-:W-:Y:S01]  /*6a20*/  @!UP0 UIMAD UR37, UR6, UR14, UR37 ;  /* 0x0000000e062582a4 */ /* 0x000fe2000f8e0225 */
[----:B------:R-:W-:Y:S11]  /*6a30*/  @!P0 BRA `(.L_x_112) ;  /* 0x00000000007c8947 */ /* 0x000ff60003800000 */
[----:B------:R-:W1:Y:S01]  /*6a40*/  LDCU.64 UR8, c[0x4][0x80] ;  /* 0x01001000ff0877ac */ /* 0x000e620008000a00 */
[----:B------:R-:W-:Y:S01]  /*6a50*/  MOV R2, 0x0 ;  /* 0x0000000000027802 */ /* 0x000fe20000000f00 */
[----:B------:R-:W-:Y:S02]  /*6a60*/  HFMA2 R12, -RZ, RZ, 0, 5.9604644775390625e-08 ;  /* 0x00000001ff0c7431 */ /* 0x000fe400000001ff */
[----:B------:R-:W-:Y:S01]  /*6a70*/  IMAD.MOV.U32 R8, RZ, RZ, 0x70 ;  /* 0x00000070ff087424 */ /* 0x000fe200078e00ff */
[----:B------:R2:W3:Y:S01]  /*6a80*/  LDC.64 R14, c[0x4][R2] ;  /* 0x01000000020e7b82 */ /* 0x0004e20000000a00 */
[----:B------:R-:W4:Y:S01]  /*6a90*/  LDCU.64 UR6, c[0x4][0x88] ;  /* 0x01001100ff0677ac */ /* 0x000f220008000a00 */
[----:B------:R-:W-:Y:S01]  /*6aa0*/  IMAD.MOV.U32 R13, RZ, RZ, RZ ;  /* 0x000000ffff0d7224 */ /* 0x000fe200078e00ff */
[----:B------:R-:W2:Y:S01]  /*6ab0*/  LDCU.64 UR4, c[0x4][0x8] ;  /* 0x01000100ff0477ac */ /* 0x000ea20008000a00 */
[----:B-1----:R-:W-:Y:S01]  /*6ac0*/  MOV R5, UR9 ;  /* 0x0000000900057c02 */ /* 0x002fe20008000f00 */
[----:B------:R-:W-:Y:S01]  /*6ad0*/  IMAD.U32 R4, RZ, RZ, UR8 ;  /* 0x00000008ff047e24 */ /* 0x000fe2000f8e00ff */
[----:B----4-:R-:W-:Y:S01]  /*6ae0*/  MOV R7, UR7 ;  /* 0x0000000700077c02 */ /* 0x010fe20008000f00 */
[----:B------:R-:W-:Y:S01]  /*6af0*/  IMAD.U32 R6, RZ, RZ, UR6 ;  /* 0x00000006ff067e24 */ /* 0x000fe2000f8e00ff */
[----:B--2---:R-:W-:Y:S01]  /*6b00*/  MOV R11, UR5 ;  /* 0x00000005000b7c02 */ /* 0x004fe20008000f00 */
[----:B------:R-:W-:Y:S02]  /*6b10*/  IMAD.U32 R10, RZ, RZ, UR4 ;  /* 0x00000004ff0a7e24 */ /* 0x000fe4000f8e00ff */
[----:B------:R-:W-:Y:S07]  /*6b20*/  LEPC R20, `(.L_x_113) ;  /* 0x000000001014794e */ /* 0x000fee0000000000 */
[----:B---3-5:R-:W-:Y:S05]  /*6b30*/  CALL.ABS.NOINC R14 ;  /* 0x000000000e007343 */ /* 0x028fea0003c00000 */
.L_x_113:
[----:B------:R-:W1:Y:S01]  /*6b40*/  LDCU.64 UR8, c[0x4][0x80] ;  /* 0x01001000ff0877ac */ /* 0x000e620008000a00 */
[----:B------:R-:W2:Y:S01]  /*6b50*/  LDC.64 R2, c[0x4][R2] ;  /* 0x0100000002027b82 */ /* 0x000ea20000000a00 */
[----:B------:R-:W-:Y:S02]  /*6b60*/  HFMA2 R12, -RZ, RZ, 0, 5.9604644775390625e-08 ;  /* 0x00000001ff0c7431 */ /* 0x000fe400000001ff */
[----:B------:R-:W-:Y:S02]  /*6b70*/  IMAD.MOV.U32 R8, RZ, RZ, 0x70 ;  /* 0x00000070ff087424 */ /* 0x000fe400078e00ff */
[----:B------:R-:W-:Y:S01]  /*6b80*/  IMAD.MOV.U32 R13, RZ, RZ, RZ ;  /* 0x000000ffff0d7224 */ /* 0x000fe200078e00ff */
[----:B------:R-:W3:Y:S01]  /*6b90*/  LDCU.64 UR6, c[0x4][0x88] ;  /* 0x01001100ff0677ac */ /* 0x000ee20008000a00 */
[----:B------:R-:W4:Y:S01]  /*6ba0*/  LDCU.64 UR4, c[0x4][0x8] ;  /* 0x01000100ff0477ac */ /* 0x000f220008000a00 */
[----:B-1----:R-:W-:Y:S02]  /*6bb0*/  MOV R4, UR8 ;  /* 0x0000000800047c02 */ /* 0x002fe40008000f00 */
[----:B------:R-:W-:Y:S02]  /*6bc0*/  MOV R5, UR9 ;  /* 0x0000000900057c02 */ /* 0x000fe40008000f00 */
[----:B---3--:R-:W-:Y:S01]  /*6bd0*/  MOV R7, UR7 ;  /* 0x0000000700077c02 */ /* 0x008fe20008000f00 */
[----:B------:R-:W-:Y:S01]  /*6be0*/  IMAD.U32 R6, RZ, RZ, UR6 ;  /* 0x00000006ff067e24 */ /* 0x000fe2000f8e00ff */
[----:B----4-:R-:W-:Y:S01]  /*6bf0*/  MOV R11, UR5 ;  /* 0x00000005000b7c02 */ /* 0x010fe20008000f00 */
[----:B------:R-:W-:Y:S02]  /*6c00*/  IMAD.U32 R10, RZ, RZ, UR4 ;  /* 0x00000004ff0a7e24 */ /* 0x000fe4000f8e00ff */
[----:B------:R-:W-:Y:S07]  /*6c10*/  LEPC R20, `(.L_x_112) ;  /* 0x000000001014794e */ /* 0x000fee0000000000 */
[----:B--2---:R-:W-:Y:S05]  /*6c20*/  CALL.ABS.NOINC R2 ;  /* 0x0000000002007343 */ /* 0x004fea0003c00000 */
.L_x_112:
[----:B------:R-:W-:Y:S05]  /*6c30*/  BSYNC.RECONVERGENT B6 ;  /* 0x0000000000067941 */ /* 0x000fea0003800200 */
.L_x_111:
[----:B------:R-:W-:Y:S02]  /*6c40*/  ISETP.NE.U32.AND P0, PT, RZ, UR60, PT ;  /* 0x0000003cff007c0c */ /* 0x000fe4000bf05070 */
[C---:B------:R-:W-:Y:S02]  /*6c50*/  ISETP.NE.U32.AND P1, PT, R54.reuse, RZ, PT ;  /* 0x000000ff3600720c */ /* 0x040fe40003f25070 */
[----:B------:R-:W-:Y:S02]  /*6c60*/  ISETP.NE.U32.AND P4, PT, R54, RZ, PT ;  /* 0x000000ff3600720c */ /* 0x000fe40003f85070 */
[----:B------:R-:W-:Y:S02]  /*6c70*/  ISETP.NE.AND.EX P0, PT, RZ, UR61, PT, P0 ;  /* 0x0000003dff007c0c */ /* 0x000fe4000bf05300 */
[C---:B------:R-:W-:Y:S02]  /*6c80*/  ISETP.NE.AND.EX P1, PT, R55.reuse, RZ, PT, P1 ;  /* 0x000000ff3700720c */ /* 0x040fe40003f25310 */
[----:B------:R-:W-:Y:S02]  /*6c90*/  ISETP.NE.AND.EX P4, PT, R55, RZ, P0, P4 ;  /* 0x000000ff3700720c */ /* 0x000fe40000785340 */
[----:B------:R-:W-:Y:S02]  /*6ca0*/  ISETP.NE.U32.AND P5, PT, R50, RZ, PT ;  /* 0x000000ff3200720c */ /* 0x000fe40003fa5070 */
[----:B------:R-:W-:Y:S02]  /*6cb0*/  ISETP.NE.U32.AND P3, PT, RZ, UR60, PT ;  /* 0x0000003cff007c0c */ /* 0x000fe4000bf65070 */
[----:B------:R-:W-:Y:S02]  /*6cc0*/  PLOP3.LUT P2, PT, PT, PT, PT, 0x8, 0x80 ;  /* 0x000000000080781c */ /* 0x000fe40003f4e170 */
[----:B------:R-:W-:Y:S02]  /*6cd0*/  ISETP.NE.AND.EX P5, PT, R51, RZ, PT, P5 ;  /* 0x000000ff3300720c */ /* 0x000fe40003fa5350 */
[----:B------:R-:W-:Y:S03]  /*6ce0*/  ISETP.NE.AND.EX P3, PT, RZ, UR61, PT, P3 ;  /* 0x0000003dff007c0c */ /* 0x000fe6000bf65330 */
[----:B------:R-:W-:Y:S01]  /*6cf0*/  @!P4 PLOP3.LUT P2, PT, P1, PT, PT, 0x80, 0x8 ;  /* 0x000000000008c81c */ /* 0x000fe20000f4f070 */
[----:B------:R-:W-:Y:S01]  /*6d00*/  @!UPT UIADD3 URZ, UPT, UPT, URZ, URZ, URZ ;  /* 0x000000fffffff290 */ /* 0x000fe2000fffe0ff */
[----:B------:R-:W-:Y:S11]  /*6d10*/  @!P1 BRA `(.L_x_114) ;  /* 0x0000000000309947 */ /* 0x000ff60003800000 */
[----:B------:R-:W-:Y:S01]  /*6d20*/  ISETP.NE.U32.AND P0, PT, R52, RZ, PT ;  /* 0x000000ff3400720c */ /* 0x000fe20003f05070 */
[----:B------:R-:W1:Y:S01]  /*6d30*/  LDCU.64 UR4, c[0x0][0x358] ;  /* 0x00006b00ff0477ac */ /* 0x000e620008000a00 */
[----:B------:R-:W-:Y:S02]  /*6d40*/  IMAD.MOV.U32 R56, RZ, RZ, 0x1 ;  /* 0x00000001ff387424 */ /* 0x000fe400078e00ff */
[----:B------:R-:W-:Y:S11]  /*6d50*/  ISETP.NE.AND.EX P0, PT, R53, RZ, PT, P0 ;  /* 0x000000ff3500720c */ /* 0x000ff60003f05300 */
[----:B------:R-:W-:Y:S02]  /*6d60*/  @!UPT UIADD3 URZ, UPT, UPT, URZ, URZ, URZ ;  /* 0x000000fffffff290 */ /* 0x000fe4000fffe0ff */
[----:B------:R-:W2:Y:S01]  /*6d70*/  @P0 LDC.64 R2, c[0x0][0x888] ;  /* 0x00022200ff020b82 */ /* 0x000ea20000000a00 */
[----:B------:R-:W-:Y:S04]  /*6d80*/  @P0 IMAD R0, R54, UR36, RZ ;  /* 0x0000002436000c24 */ /* 0x000fe8000f8e02ff */
[----:B--2---:R-:W-:Y:S04]  /*6d90*/  @P0 IMAD.WIDE R2, R0, 0x4, R2 ;  /* 0x0000000400020825 */ /* 0x004fe800078e0202 */
[----:B------:R-:W-:Y:S01]  /*6da0*/  HFMA2 R0, -RZ, RZ, 0, 5.9604644775390625e-08 ;  /* 0x00000001ff007431 */ /* 0x000fe200000001ff */
[----:B-1---5:R1:W5:Y:S04]  /*6db0*/  @P0 LDG.E R27, desc[UR4][R2.64] ;  /* 0x00000004021b0981 */ /* 0x022368000c1e1900 */
[----:B------:R-:W-:Y:S01]  /*6dc0*/  @!P0 PRMT R56, R0, 0x7610, R56 ;  /* 0x0000761000388816 */ /* 0x000fe20000000038 */
[----:B-1----:R-:W2:Y:S06]  /*6dd0*/  @!P0 LDC R27, c[0x0][0x880] ;  /* 0x00022000ff1b8b82 */ /* 0x002eac0000000800 */
.L_x_114:
[----:B------:R-:W-:Y:S05]  /*6de0*/  @!P5 BRA `(.L_x_115) ;  /* 0x000000000024d947 */ /* 0x000fea0003800000 */
[----:B------:R-:W-:Y:S01]  /*6df0*/  ISETP.NE.U32.AND P0, PT, R48, RZ, PT ;  /* 0x000000ff3000720c */ /* 0x000fe20003f05070 */
[----:B------:R-:W1:Y:S03]  /*6e00*/  LDCU.64 UR4, c[0x0][0x358] ;  /* 0x00006b00ff0477ac */ /* 0x000e660008000a00 */
[----:B------:R-:W-:Y:S11]  /*6e10*/  ISETP.NE.AND.EX P0, PT, R49, RZ, PT, P0 ;  /* 0x000000ff3100720c */ /* 0x000ff60003f05300 */
[----:B------:R-:W-:Y:S02]  /*6e20*/  @!UPT UIADD3 URZ, UPT, UPT, URZ, URZ, URZ ;  /* 0x000000fffffff290 */ /* 0x000fe4000fffe0ff */
[----:B------:R-:W3:Y:S01]  /*6e30*/  @P0 LDC.64 R2, c[0x0][0x8a8] ;  /* 0x00022a00ff020b82 */ /* 0x000ee20000000a00 */
[----:B------:R-:W-:Y:S04]  /*6e40*/  @P0 IMAD R0, R50, UR36, RZ ;  /* 0x0000002432000c24 */ /* 0x000fe8000f8e02ff */
[----:B---3--:R-:W-:Y:S05]  /*6e50*/  @P0 IMAD.WIDE R2, R0, 0x4, R2 ;  /* 0x0000000400020825 */ /* 0x008fea00078e0202 */
[----:B-1---5:R1:W5:Y:S02]  /*6e60*/  @P0 LDG.E R24, desc[UR4][R2.64] ;  /* 0x0000000402180981 */ /* 0x022364000c1e1900 */
[----:B-1----:R-:W3:Y:S02]  /*6e70*/  @!P0 LDC R24, c[0x0][0x8a0] ;  /* 0x00022800ff188b82 */ /* 0x002ee40000000800 */
.L_x_115:
[----:B--2--5:R-:W-:Y:S01]  /*6e80*/  FSETP.NEU.AND P0, PT, R27, RZ, PT ;  /* 0x000000ff1b00720b */ /* 0x024fe20003f0d000 */
[----:B------:R-:W-:Y:S01]  /*6e90*/  BSSY B1, `(.L_x_116) ;  /* 0x0000037000017945 */ /* 0x000fe20003800000 */
[----:B------:R-:W-:Y:S01]  /*6ea0*/  SEL R3, RZ, 0xffffffff, P3 ;  /* 0xffffffffff037807 */ /* 0x000fe20001800000 */
[----:B------:R-:W-:Y:S01]  /*6eb0*/  IMAD.MOV.U32 R75, RZ, RZ, 0x1 ;  /* 0x00000001ff4b7424 */ /* 0x000fe200078e00ff */
[----:B------:R-:W-:Y:S01]  /*6ec0*/  @!P4 LOP3.LUT P3, RZ, R56, 0xff, RZ, 0xc0, !PT ;  /* 0x000000ff38ffc812 */ /* 0x000fe2000786c0ff */
[C---:B------:R-:W-:Y:S01]  /*6ed0*/  IMAD R25, R22.reuse, 0x80, R23 ;  /* 0x0000008016197824 */ /* 0x040fe200078e0217 */
[----:B------:R-:W-:Y:S01]  /*6ee0*/  @!P4 SEL R0, RZ, 0xffffffff, P0 ;  /* 0xffffffffff00c807 */ /* 0x000fe20000000000 */
[----:B------:R-:W-:Y:S01]  /*6ef0*/  IMAD R63, R69, -0x10, R67 ;  /* 0xfffffff0453f7824 */ /* 0x000fe200078e0243 */
[----:B------:R-:W-:Y:S01]  /*6f00*/  LEA R74, R22, UR43, 0x3 ;  /* 0x0000002b164a7c11 */ /* 0x000fe2000f8e18ff */
[----:B------:R-:W-:Y:S01]  /*6f10*/  IMAD.MOV.U32 R26, RZ, RZ, RZ ;  /* 0x000000ffff1a7224 */ /* 0x000fe200078e00ff */
[C---:B------:R-:W-:Y:S02]  /*6f20*/  @P2 SEL R0, R3.reuse, R0, !P3 ;  /* 0x0000000003002207 */ /* 0x040fe40005800000 */
[----:B------:R-:W-:Y:S02]  /*6f30*/  CS2R R38, SRZ ;  /* 0x0000000000267805 */ /* 0x000fe4000001ff00 */
[----:B------:R-:W-:Y:S02]  /*6f40*/  SEL R2, RZ, 0xffffffff, P0 ;  /* 0xffffffffff027807 */ /* 0x000fe40000000000 */
[----:B------:R-:W-:Y:S02]  /*6f50*/  CS2R R36, SRZ ;  /* 0x0000000000247805 */ /* 0x000fe4000001ff00 */
[----:B------:R-:W-:Y:S02]  /*6f60*/  @!P4 LOP3.LUT R0, R0, 0x1, RZ, 0xc0, !PT ;  /* 0x000000010000c812 */ /* 0x000fe400078ec0ff */
[----:B------:R-:W-:Y:S02]  /*6f70*/  CS2R R34, SRZ ;  /* 0x0000000000227805 */ /* 0x000fe4000001ff00 */
[----:B------:R-:W-:Y:S02]  /*6f80*/  CS2R R32, SRZ ;  /* 0x0000000000207805 */ /* 0x000fe4000001ff00 */
[----:B------:R-:W-:Y:S02]  /*6f90*/  CS2R R42, SRZ ;  /* 0x00000000002a7805 */ /* 0x000fe4000001ff00 */
[----:B------:R-:W-:Y:S02]  /*6fa0*/  ISETP.NE.U32.OR P5, PT, R0, 0x1, P4 ;  /* 0x000000010000780c */ /* 0x000fe400027a5470 */
[----:B------:R-:W-:Y:S02]  /*6fb0*/  CS2R R40, SRZ ;  /* 0x0000000000287805 */ /* 0x000fe4000001ff00 */
[----:B------:R-:W-:Y:S02]  /*6fc0*/  LOP3.LUT P4, R61, R56, 0xff, RZ, 0xc0, !PT ;  /* 0x000000ff383d7812 */ /* 0x000fe4000788c0ff */
[----:B------:R-:W-:Y:S02]  /*6fd0*/  CS2R R46, SRZ ;  /* 0x00000000002e7805 */ /* 0x000fe4000001ff00 */
[----:B------:R-:W-:Y:S02]  /*6fe0*/  P2R R73, PR, RZ, 0x20 ;  /* 0x00000020ff497803 */ /* 0x000fe40000000000 */
[----:B------:R-:W-:Y:S02]  /*6ff0*/  CS2R R44, SRZ ;  /* 0x00000000002c7805 */ /* 0x000fe4000001ff00 */
[----:B------:R-:W-:Y:S04]  /*7000*/  @P1 SEL R2, R3, R2, !P4 ;  /* 0x0000000203021207 */ /* 0x000fe80006000000 */
[----:B------:R-:W-:Y:S02]  /*7010*/  LOP3.LUT R2, R2, 0x1, RZ, 0xc0, !PT ;  /* 0x0000000102027812 */ /* 0x000fe400078ec0ff */
[----:B------:R-:W-:Y:S02]  /*7020*/  @P5 SHF.L.U32 R0, RZ, 0x1f, RZ ;  /* 0x0000001fff005819 */ /* 0x000fe400000006ff */
[----:B------:R-:W-:Y:S02]  /*7030*/  ISETP.NE.U32.AND P0, PT, R2, 0x1, PT ;  /* 0x000000010200780c */ /* 0x000fe40003f05070 */
[----:B------:R1:W2:Y:S02]  /*7040*/  @P5 SYNCS.PHASECHK.TRANS64.TRYWAIT P3, [UR43+0x40], R0 ;  /* 0x00004000ff0055a7 */ /* 0x0002a4000806112b */
[----:B------:R-:W-:Y:S02]  /*7050*/  P2R R76, PR, RZ, 0x1 ;  /* 0x00000001ff4c7803 */ /* 0x000fe40000000000 */
[----:B-1----:R-:W-:Y:S04]  /*7060*/  SHF.L.U32 R0, R65, 0x1f, RZ ;  /* 0x0000001f41007819 */ /* 0x002fe800000006ff */
[----:B------:R1:W4:Y:S01]  /*7070*/  SYNCS.PHASECHK.TRANS64.TRYWAIT P2, [R74+URZ+0xb0], R0 ;  /* 0x0000b0004a0075a7 */ /* 0x00032200080411ff */
[----:B--2---:R-:W-:Y:S01]  /*7080*/  @P5 SEL R75, RZ, 0x1, !P3 ;  /* 0x00000001ff4b5807 */ /* 0x004fe20005800000 */
[----:B-1----:R-:W-:Y:S06]  /*7090*/  @!P5 BRA `(.L_x_117) ;  /* 0x000000000058d947 */ /* 0x002fec0003800000 */
[----:B------:R-:W-:Y:S01]  /*70a0*/  IMAD.MOV.U32 R39, RZ, RZ, RZ ;  /* 0x000000ffff277224 */ /* 0x000fe200078e00ff */
[----:B------:R-:W-:Y:S01]  /*70b0*/  ISETP.NE.AND P0, PT, R75, RZ, PT ;  /* 0x000000ff4b00720c */ /* 0x000fe20003f05270 */
[----:B------:R-:W-:Y:S01]  /*70c0*/  BSSY B0, `(.L_x_118) ;  /* 0x000000c000007945 */ /* 0x000fe20003800000 */
[----:B------:R-:W-:Y:S02]  /*70d0*/  CS2R R46, SRZ ;  /* 0x00000000002e7805 */ /* 0x000fe4000001ff00 */
[----:B------:R-:W-:Y:S02]  /*70e0*/  CS2R R44, SRZ ;  /* 0x00000000002c7805 */ /* 0x000fe4000001ff00 */
[----:B------:R-:W-:Y:S02]  /*70f0*/  CS2R R42, SRZ ;  /* 0x00000000002a7805 */ /* 0x000fe4000001ff00 */
[----:B------:R-:W-:Y:S02]  /*7100*/  CS2R R40, SRZ ;  /* 0x0000000000287805 */ /* 0x000fe4000001ff00 */
[----:B------:R-:W-:Y:S02]  /*7110*/  CS2R R34, SRZ ;  /* 0x0000000000227805 */ /* 0x000fe4000001ff00 */
[----:B------:R-:W-:Y:S02]  /*7120*/  CS2R R32, SRZ ;  /* 0x0000000000207805 */ /* 0x000fe4000001ff00 */
[----:B------:R-:W-:Y:S01]  /*7130*/  CS2R R36, SRZ ;  /* 0x0000000000247805 */ /* 0x000fe2000001ff00 */
[----:B------:R-:W-:Y:S06]  /*7140*/  @P0 BRA `(.L_x_119) ;  /* 0x00000000000c0947 */ /* 0x000fec0003800000 */
[----:B------:R-:W-:Y:S04]  /*7150*/  SHF.L.U32 R3, RZ, 0x1f, RZ ;  /* 0x0000001fff037819 */ /* 0x000fe800000006ff */
[----:B------:R-:W1:Y:S02]  /*7160*/  SYNCS.PHASECHK.TRANS64.TRYWAIT P0, [UR43+0x40], R3 ;  /* 0x00004003ff0075a7 */ /* 0x000e64000800112b */
[----:B-1----:R-:W-:Y:S05]  /*7170*/  @!P0 BRA `(.L_x_120) ;  /* 0x0000005800d48947 */ /* 0x002fea0003800000 */
.L_x_119:
[----:B------:R-:W-:Y:S05]  /*7180*/  BSYNC B0 ;  /* 0x0000000000007941 */ /* 0x000fea0003800000 */
.L_x_118:
[----:B------:R-:W-:Y:S01]  /*7190*/  ISETP.NE.AND P0, PT, R76, RZ, PT ;  /* 0x000000ff4c00720c */ /* 0x000fe20003f05270 */
[----:B------:R-:W-:Y:S11]  /*71a0*/  HFMA2 R26, -RZ, RZ, 0, 5.9604644775390625e-08 ;  /* 0x00000001ff1a7431 */ /* 0x000ff600000001ff */
[----:B------:R-:W-:Y:S01]  /*71b0*/  @!UPT UIADD3 URZ, UPT, UPT, URZ, URZ, URZ ;  /* 0x000000fffffff290 */ /* 0x000fe2000fffe0ff */
[----:B------:R2:W1:Y:S04]  /*71c0*/  @P0 LDS.128 R44, [R68] ;  /* 0x00000000442c0984 */ /* 0x0004680000000c00 */
[----:B------:R2:W1:Y:S04]  /*71d0*/  @P0 LDS.128 R40, [R67+0x10] ;  /* 0x0000100043280984 */ /* 0x0004680000000c00 */
[----:B------:R2:W1:Y:S04]  /*71e0*/  @P0 LDS.128 R32, [R66+0x20] ;  /* 0x0000200042200984 */ /* 0x0004680000000c00 */
[----:B------:R2:W1:Y:S02]  /*71f0*/  @P0 LDS.128 R36, [R63+0x30] ;  /* 0x000030003f240984 */ /* 0x0004640000000c00 */
.L_x_117:
[----:B------:R-:W-:Y:S05]  /*7200*/  BSYNC B1 ;  /* 0x0000000000017941 */ /* 0x000fea0003800000 */
.L_x_116:
[----:B-1----:R-:W-:Y:S04]  /*7210*/  SHF.R.U32.HI R2, RZ, 0x15, R25 ;  /* 0x00000015ff027819 */ /* 0x002fe80000011619 */
[----:B------:R-:W-:Y:S01]  /*7220*/  LOP3.LUT P0, RZ, R2, 0x3, R57, 0x48, !PT ;  /* 0x0000000302ff7812 */ /* 0x000fe20007804839 */
[----:B------:R-:W-:Y:S01]  /*7230*/  @!UPT UIADD3 URZ, UPT, UPT, URZ, URZ, URZ ;  /* 0x000000fffffff290 */ /* 0x000fe2000fffe0ff */
[----:B----4-:R-:W-:Y:S11]  /*7240*/  @P2 BRA `(.L_x_121) ;  /* 0x0000000000082947 */ /* 0x010ff60003800000 */
[----:B------:R-:W1:Y:S02]  /*7250*/  SYNCS.PHASECHK.TRANS64.TRYWAIT P1, [R74+URZ+0xb0], R0 ;  /* 0x0000b0004a0075a7 */ /* 0x000e6400080211ff */
[----:B-1----:R-:W-:Y:S05]  /*7260*/  @!P1 BRA `(.L_x_122) ;  /* 0x0000005800b09947 */ /* 0x002fea0003800000 */
.L_x_121:
[----:B------:R-:W-:Y:S05]  /*7270*/  @!P0 BRA `(.L_x_123) ;  /* 0x0000000000408947 */ /* 0x000fea0003800000 */
[----:B------:R-:W4:Y:S01]  /*7280*/  LDCU.64 UR8, c[0x4][0x70] ;  /* 0x01000e00ff0877ac */ /* 0x000f220008000a00 */
[----:B------:R-:W-:Y:S01]  /*7290*/  MOV R3, 0x0 ;  /* 0x0000000000037802 */ /* 0x000fe20000000f00 */
[----:B------:R-:W-:Y:S02]  /*72a0*/  HFMA2 R12, -RZ, RZ, 0, 5.9604644775390625e-08 ;  /* 0x00000001ff0c7431 */ /* 0x000fe400000001ff */
[----:B------:R-:W-:Y:S02]  /*72b0*/  IMAD.MOV.U32 R8, RZ, RZ, 0x192 ;  /* 0x00000192ff087424 */ /* 0x000fe400078e00ff */
[----:B------:R-:W-:Y:S01]  /*72c0*/  IMAD.MOV.U32 R13, RZ, RZ, RZ ;  /* 0x000000ffff0d7224 */ /* 0x000fe200078e00ff */
[----:B------:R-:W5:Y:S01]  /*72d0*/  LDCU.64 UR6, c[0x4][0x78] ;  /* 0x01000f00ff0677ac */ /* 0x000f620008000a00 */
[----:B------:R-:W1:Y:S01]  /*72e0*/  LDC.64 R2, c[0x4][R3] ;  /* 0x0100000003027b82 */ /* 0x000e620000000a00 */
[----:B------:R-:W2:Y:S01]  /*72f0*/  LDCU.64 UR4, c[0x4][0x10] ;  /* 0x01000200ff0477ac */ /* 0x000ea20008000a00 */
[----:B----4-:R-:W-:Y:S01]  /*7300*/  MOV R5, UR9 ;  /* 0x0000000900057c02 */ /* 0x010fe20008000f00 */
[----:B------:R-:W-:Y:S01]  /*7310*/  IMAD.U32 R4, RZ, RZ, UR8 ;  /* 0x00000008ff047e24 */ /* 0x000fe2000f8e00ff */
[----:B-----5:R-:W-:Y:S01]  /*7320*/  MOV R7, UR7 ;  /* 0x0000000700077c02 */ /* 0x020fe20008000f00 */
[----:B------:R-:W-:Y:S01]  /*7330*/  IMAD.U32 R6, RZ, RZ, UR6 ;  /* 0x00000006ff067e24 */ /* 0x000fe2000f8e00ff */
[----:B--2---:R-:W-:Y:S01]  /*7340*/  MOV R11, UR5 ;  /* 0x00000005000b7c02 */ /* 0x004fe20008000f00 */
[----:B------:R-:W-:Y:S02]  /*7350*/  IMAD.U32 R10, RZ, RZ, UR4 ;  /* 0x00000004ff0a7e24 */ /* 0x000fe4000f8e00ff */
[----:B------:R-:W-:Y:S07]  /*7360*/  LEPC R20, `(.L_x_123) ;  /* 0x000000001014794e */ /* 0x000fee0000000000 */
[----:B-1-3--:R-:W-:Y:S05]  /*7370*/  CALL.ABS.NOINC R2 ;  /* 0x0000000002007343 */ /* 0x00afea0003c00000 */
.L_x_123:
[----:B------:R-:W-:Y:S01]  /*7380*/  LOP3.LUT R20, R44, 0xffffe000, RZ, 0xc0, !PT ;  /* 0xffffe0002c147812 */ /* 0x000fe200078ec0ff */
[----:B------:R-:W-:Y:S05]  /*7390*/  WARPSYNC.ALL ;  /* 0x0000000000007948 */ /* 0x000fea0003800000 */
[----:B------:R-:W-:Y:S01]  /*73a0*/  R2UR UR4, R25 ;  /* 0x00000000190472ca */ /* 0x000fe200000e0000 */
[----:B------:R-:W-:Y:S01]  /*73b0*/  BSSY.RECONVERGENT B0, `(.L_x_124) ;  /* 0x0000058000007945 */ /* 0x000fe20003800200 */
[----:B------:R-:W-:Y:S11]  /*73c0*/  ISETP.NE.AND P0, PT, R70, RZ, PT ;  /* 0x000000ff4600720c */ /* 0x000ff60003f05270 */
[----:B------:R-:W1:Y:S02]  /*73d0*/  LDTM.x16 R4, tmem[UR4] ;  /* 0x00000004000479ee */ /* 0x000e640008240000 */
[C---:B-1-3--:R-:W-:Y:S01]  /*73e0*/  FMUL R0, R24.reuse, R4 ;  /* 0x0000000418007220 */ /* 0x04afe20000400000 */
[C---:B------:R-:W-:Y:S01]  /*73f0*/  FMUL R2, R24.reuse, R5 ;  /* 0x0000000518027220 */ /* 0x040fe20000400000 */
[C---:B------:R-:W-:Y:S01]  /*7400*/  FMUL R4, R24.reuse, R8 ;  /* 0x0000000818047220 */ /* 0x040fe20000400000 */
[C---:B------:R-:W-:Y:S01]  /*7410*/  FMUL R5, R24.reuse, R9 ;  /* 0x0000000918057220 */ /* 0x040fe20000400000 */
[C---:B------:R-:W-:Y:S01]  /*7420*/  FMUL R8, R24.reuse, R12 ;  /* 0x0000000c18087220 */ /* 0x040fe20000400000 */
[C---:B------:R-:W-:Y:S01]  /*7430*/  FMUL R9, R24.reuse, R13 ;  /* 0x0000000d18097220 */ /* 0x040fe20000400000 */
[C---:B------:R-:W-:Y:S01]  /*7440*/  FMUL R12, R24.reuse, R16 ;  /* 0x00000010180c7220 */ /* 0x040fe20000400000 */
[----:B------:R-:W-:Y:S01]  /*7450*/  LOP3.LUT R16, R45, 0xffffe000, RZ, 0xc0, !PT ;  /* 0xffffe0002d107812 */ /* 0x000fe200078ec0ff */
[----:B------:R-:W-:Y:S01]  /*7460*/  FMUL R13, R24, R17 ;  /* 0x00000011180d7220 */ /* 0x000fe20000400000 */
[----:B------:R-:W-:Y:S01]  /*7470*/  LOP3.LUT R17, R46, 0xffffe000, RZ, 0xc0, !PT ;  /* 0xffffe0002e117812 */ /* 0x000fe200078ec0ff */
[----:B------:R-:W-:Y:S01]  /*7480*/  FFMA R28, R27, R20, R0 ;  /* 0x000000141b1c7223 */ /* 0x000fe20000000000 */
[----:B------:R-:W-:Y:S01]  /*7490*/  LOP3.LUT R0, R47, 0xffffe000, RZ, 0xc0, !PT ;  /* 0xffffe0002f007812 */ /* 0x000fe200078ec0ff */
[C---:B------:R-:W-:Y:S01]  /*74a0*/  FMUL R3, R24.reuse, R6 ;  /* 0x0000000618037220 */ /* 0x040fe20000400000 */
[C---:B------:R-:W-:Y:S01]  /*74b0*/  FMUL R6, R24.reuse, R10 ;  /* 0x0000000a18067220 */ /* 0x040fe20000400000 */
[C---:B------:R-:W-:Y:S01]  /*74c0*/  FMUL R7, R24.reuse, R7 ;  /* 0x0000000718077220 */ /* 0x040fe20000400000 */
[----:B------:R-:W-:Y:S01]  /*74d0*/  F2FP.TF32.F32.PACK_B R28, R28 ;  /* 0x0000001cff1c723e */ /* 0x000fe200024050ff */
[C---:B------:R-:W-:Y:S01]  /*74e0*/  FMUL R10, R24.reuse, R14 ;  /* 0x0000000e180a7220 */ /* 0x040fe20000400000 */
[----:B------:R-:W-:Y:S01]  /*74f0*/  FMUL R14, R24, R18 ;  /* 0x00000012180e7220 */ /* 0x000fe20000400000 */
[----:B------:R-:W-:Y:S01]  /*7500*/  LOP3.LUT R18, R40, 0xffffe000, RZ, 0xc0, !PT ;  /* 0xffffe00028127812 */ /* 0x000fe200078ec0ff */
[----:B------:R-:W-:Y:S01]  /*7510*/  FFMA R29, R27, R16, R2 ;  /* 0x000000101b1d7223 */ /* 0x000fe20000000002 */
[----:B------:R-:W-:Y:S01]  /*7520*/  LOP3.LUT R2, R41, 0xffffe000, RZ, 0xc0, !PT ;  /* 0xffffe00029027812 */ /* 0x000fe200078ec0ff */
[----:B------:R-:W-:Y:S01]  /*7530*/  FFMA R30, R27, R17, R3 ;  /* 0x000000111b1e7223 */ /* 0x000fe20000000003 */
[----:B------:R-:W-:Y:S01]  /*7540*/  LOP3.LUT R3, R43, 0xffffe000, RZ, 0xc0, !PT ;  /* 0xffffe0002b037812 */ /* 0x000fe200078ec0ff */
[C---:B------:R-:W-:Y:S01]  /*7550*/  FFMA R31, R27.reuse, R0, R7 ;  /* 0x000000001b1f7223 */ /* 0x040fe20000000007 */
[----:B------:R-:W-:Y:S01]  /*7560*/  LOP3.LUT R0, R42, 0xffffe000, RZ, 0xc0, !PT ;  /* 0xffffe0002a007812 */ /* 0x000fe200078ec0ff */
[C---:B------:R-:W-:Y:S01]  /*7570*/  FFMA R4, R27.reuse, R18, R4 ;  /* 0x000000121b047223 */ /* 0x040fe20000000004 */
[----:B------:R-:W-:Y:S01]  /*7580*/  F2FP.TF32.F32.PACK_B R29, R29 ;  /* 0x0000001dff1d723e */ /* 0x000fe200024050ff */
[C---:B------:R-:W-:Y:S01]  /*7590*/  FFMA R5, R27.reuse, R2, R5 ;  /* 0x000000021b057223 */ /* 0x040fe20000000005 */
[----:B------:R-:W-:Y:S01]  /*75a0*/  FMUL R11, R24, R11 ;  /* 0x0000000b180b7220 */ /* 0x000fe20000400000 */
[----:B------:R-:W-:Y:S01]  /*75b0*/  F2FP.TF32.F32.PACK_B R30, R30 ;  /* 0x0000001eff1e723e */ /* 0x000fe200024050ff */
[C---:B------:R-:W-:Y:S01]  /*75c0*/  FFMA R6, R27.reuse, R0, R6 ;  /* 0x000000001b067223 */ /* 0x040fe20000000006 */
[----:B------:R-:W-:Y:S01]  /*75d0*/  F2FP.TF32.F32.PACK_B R31, R31 ;  /* 0x0000001fff1f723e */ /* 0x000fe200024050ff */
[----:B------:R-:W-:Y:S01]  /*75e0*/  FFMA R7, R27, R3, R11 ;  /* 0x000000031b077223 */ /* 0x000fe2000000000b */
[----:B------:R-:W-:Y:S01]  /*75f0*/  LOP3.LUT R2, R32, 0xffffe000, RZ, 0xc0, !PT ;  /* 0xffffe00020027812 */ /* 0x000fe200078ec0ff */
[----:B------:R-:W-:Y:S01]  /*7600*/  FMUL R15, R24, R15 ;  /* 0x0000000f180f7220 */ /* 0x000fe20000400000 */
[----:B------:R-:W-:Y:S01]  /*7610*/  LOP3.LUT R16, R33, 0xffffe000, RZ, 0xc0, !PT ;  /* 0xffffe00021107812 */ /* 0x000fe200078ec0ff */
[----:B------:R1:W-:Y:S01]  /*7620*/  STS.128 [R68], R28 ;  /* 0x0000001c44007388 */ /* 0x0003e20000000c00 */
[----:B------:R-:W-:Y:S01]  /*7630*/  LOP3.LUT R0, R34, 0xffffe000, RZ, 0xc0, !PT ;  /* 0xffffe00022007812 */ /* 0x000fe200078ec0ff */
[----:B------:R-:W-:Y:S01]  /*7640*/  FFMA R8, R27, R2, R8 ;  /* 0x000000021b087223 */ /* 0x000fe20000000008 */
[----:B------:R-:W-:Y:S01]  /*7650*/  LOP3.LUT R2, R35, 0xffffe000, RZ, 0xc0, !PT ;  /* 0xffffe00023027812 */ /* 0x000fe200078ec0ff */
[C---:B------:R-:W-:Y:S01]  /*7660*/  FFMA R9, R27.reuse, R16, R9 ;  /* 0x000000101b097223 */ /* 0x040fe20000000009 */
[----:B------:R-:W-:Y:S01]  /*7670*/  F2FP.TF32.F32.PACK_B R4, R4 ;  /* 0x00000004ff04723e */ /* 0x000fe200024050ff */
[C---:B------:R-:W-:Y:S01]  /*7680*/  FFMA R10, R27.reuse, R0, R10 ;  /* 0x000000001b0a7223 */ /* 0x040fe2000000000a */
[----:B------:R-:W-:Y:S01]  /*7690*/  F2FP.TF32.F32.PACK_B R5, R5 ;  /* 0x00000005ff05723e */ /* 0x000fe200024050ff */
[----:B------:R-:W-:Y:S01]  /*76a0*/  FFMA R11, R27, R2, R15 ;  /* 0x000000021b0b7223 */ /* 0x000fe2000000000f */
[----:B------:R-:W-:Y:S01]  /*76b0*/  F2FP.TF32.F32.PACK_B R6, R6 ;  /* 0x00000006ff06723e */ /* 0x000fe200024050ff */
[----:B------:R-:W-:Y:S01]  /*76c0*/  FMUL R19, R24, R19 ;  /* 0x0000001318137220 */ /* 0x000fe20000400000 */
[----:B------:R-:W-:Y:S02]  /*76d0*/  F2FP.TF32.F32.PACK_B R7, R7 ;  /* 0x00000007ff07723e */ /* 0x000fe400024050ff */
[----:B------:R-:W-:Y:S02]  /*76e0*/  LOP3.LUT R3, R36, 0xffffe000, RZ, 0xc0, !PT ;  /* 0xffffe00024037812 */ /* 0x000fe400078ec0ff */
[----:B------:R-:W-:Y:S01]  /*76f0*/  LOP3.LUT R0, R37, 0xffffe000, RZ, 0xc0, !PT ;  /* 0xffffe00025007812 */ /* 0x000fe200078ec0ff */
[----:B------:R1:W-:Y:S01]  /*7700*/  STS.128 [R67+0x10], R4 ;  /* 0x0000100443007388 */ /* 0x0003e20000000c00 */
        /* <DEDUP_REMOVED lines=8> */
[----:B------:R-:W-:Y:S02]  /*7790*/  F2FP.TF32.F32.PACK_B R10, R10 ;  /* 0x0000000aff0a723e */ /* 0x000fe400024050ff */
[----:B------:R-:W-:Y:S02]  /*77a0*/  F2FP.TF32.F32.PACK_B R11, R11 ;  /* 0x0000000bff0b723e */ /* 0x000fe400024050ff */
[----:B------:R-:W-:Y:S02]  /*77b0*/  F2FP.TF32.F32.PACK_B R12, R12 ;  /* 0x0000000cff0c723e */ /* 0x000fe400024050ff */
[----:B------:R-:W-:Y:S01]  /*77c0*/  F2FP.TF32.F32.PACK_B R13, R13 ;  /* 0x0000000dff0d723e */ /* 0x000fe200024050ff */
[----:B------:R1:W-:Y:S01]  /*77d0*/  STS.128 [R66+0x20], R8 ;  /* 0x0000200842007388 */ /* 0x0003e20000000c00 */
[----:B------:R-:W-:Y:S02]  /*77e0*/  F2FP.TF32.F32.PACK_B R14, R14 ;  /* 0x0000000eff0e723e */ /* 0x000fe400024050ff */
[----:B------:R-:W-:Y:S05]  /*77f0*/  F2FP.TF32.F32.PACK_B R15, R15 ;  /* 0x0000000fff0f723e */ /* 0x000fea00024050ff */
[----:B------:R1:W-:Y:S01]  /*7800*/  STS.128 [R63+0x30], R12 ;  /* 0x0000300c3f007388 */ /* 0x0003e20000000c00 */
[----:B------:R-:W-:Y:S01]  /*7810*/  @!PT LDS RZ, [RZ] ;  /* 0x00000000fffff984 */ /* 0x000fe20000000800 */
[----:B------:R-:W-:Y:S01]  /*7820*/  @!PT LDS RZ, [RZ] ;  /* 0x00000000fffff984 */ /* 0x000fe20000000800 */
[----:B------:R-:W-:Y:S01]  /*7830*/  @!PT LDS RZ, [RZ] ;  /* 0x00000000fffff984 */ /* 0x000fe20000000800 */
[----:B------:R-:W-:Y:S01]  /*7840*/  @!PT LDS RZ, [RZ] ;  /* 0x00000000fffff984 */ /* 0x000fe20000000800 */
[----:B------:R3:W-:Y:S07]  /*7850*/  MEMBAR.ALL.CTA ;  /* 0x0000000000007992 */ /* 0x0007ee0000008000 */
[----:B---3--:R-:W3:Y:S02]  /*7860*/  FENCE.VIEW.ASYNC.S ;  /* 0x00000000000073c6 */ /* 0x008ee40000000000 */
[----:B---3--:R-:W-:Y:S06]  /*7870*/  BAR.SYNC.DEFER_BLOCKING 0x1, 0x80 ;  /* 0x0042000000007b1d */ /* 0x008fec0000010000 */
[----:B------:R-:W-:Y:S05]  /*7880*/  @P0 BRA `(.L_x_125) ;  /* 0x0000000000280947 */ /* 0x000fea0003800000 */
[----:B------:R-:W-:Y:S01]  /*7890*/  UIADD3 UR4, UPT, UPT, UR43, 0x200, URZ ;  /* 0x000002002b047890 */ /* 0x000fe2000fffe0ff */
[----:B------:R-:W-:Y:S05]  /*78a0*/  UMOV UR51, UR36 ;  /* 0x0000002400337c82 */ /* 0x000fea0008000000 */
[----:B------:R-:W-:Y:S01]  /*78b0*/  MOV R60, UR4 ;  /* 0x00000004003c7c02 */ /* 0x000fe20008000f00 */
[----:B------:R-:W-:Y:S03]  /*78c0*/  UIADD3 UR4, UP0, UPT, UR54, 0x680, URZ ;  /* 0x0000068036047890 */ /* 0x000fe6000ff1e0ff */
[----:B------:R-:W-:Y:S01]  /*78d0*/  R2UR UR48, R60 ;  /* 0x000000003c3072ca */ /* 0x000fe200000e0000 */
[----:B------:R-:W-:Y:S11]  /*78e0*/  UIADD3.X UR5, UPT, UPT, URZ, UR55, URZ, UP0, !UPT ;  /* 0x00000037ff057290 */ /* 0x000ff600087fe4ff */
[----:B------:R-:W-:Y:S01]  /*78f0*/  @!UPT UIADD3 URZ, UPT, UPT, URZ, URZ, URZ ;  /* 0x000000fffffff290 */ /* 0x000fe2000fffe0ff */
[----:B------:R3:W-:Y:S01]  /*7900*/  UTMASTG.3D [UR48], [UR4] ;  /* 0x00000030040073b5 */ /* 0x0007e20008010000 */
[----:B------:R0:W-:Y:S01]  /*7910*/  UTMACMDFLUSH ;  /* 0x00000000000079b7 */ /* 0x0001e20000000000 */
[----:B---3--:R-:W-:Y:S04]  /*7920*/  DEPBAR.LE SB0, 0x1 ;  /* 0x000080400000791a */ /* 0x008fe80000000000 */
.L_x_125:
[----:B------:R-:W-:Y:S05]  /*7930*/  BSYNC.RECONVERGENT B0 ;  /* 0x0000000000007941 */ /* 0x000fea0003800200 */
.L_x_124:
[----:B------:R-:W-:Y:S01]  /*7940*/  BAR.SYNC.DEFER_BLOCKING 0x1, 0x80 ;  /* 0x0042000000007b1d */ /* 0x000fe20000010000 */
[----:B------:R-:W-:Y:S01]  /*7950*/  ISETP.NE.AND P1, PT, R73, RZ, PT ;  /* 0x000000ff4900720c */ /* 0x000fe20003f25270 */
[----:B------:R-:W-:Y:S01]  /*7960*/  UISETP.NE.AND UP0, UPT, UR53, URZ, UPT ;  /* 0x000000ff3500728c */ /* 0x000fe2000bf05270 */
[----:B------:R-:W-:Y:S11]  /*7970*/  LEA R2, R26, UR43, 0x3 ;  /* 0x0000002b1a027c11 */ /* 0x000ff6000f8e18ff */
[----:B------:R-:W-:Y:S01]  /*7980*/  @P1 SHF.L.U32 R3, RZ, 0x1f, RZ ;  /* 0x0000001fff031819 */ /* 0x000fe200000006ff */
[----:B------:R-:W-:Y:S06]  /*7990*/  BRA.U !UP0, `(.L_x_126) ;  /* 0x0000000108247547 */ /* 0x000fec000b800000 */
[----:B-1----:R-:W-:Y:S01]  /*79a0*/  IMAD.U32 R4, RZ, RZ, UR47 ;  /* 0x0000002fff047e24 */ /* 0x002fe2000f8e00ff */
[----:B------:R-:W-:Y:S01]  /*79b0*/  MOV R0, UR52 ;  /* 0x0000003400007c02 */ /* 0x000fe20008000f00 */
[----:B------:R-:W-:Y:S03]  /*79c0*/  UIADD3 UR4, UPT, UPT, UR47, 0x1, URZ ;  /* 0x000000012f047890 */ /* 0x000fe6000fffe0ff */
[----:B------:R-:W-:Y:S01]  /*79d0*/  @P1 LEA R4, R4, UR43, 0x3 ;  /* 0x0000002b04041c11 */ /* 0x000fe2000f8e18ff */
[----:B------:R-:W-:Y:S04]  /*79e0*/  UISETP.NE.AND UP0, UPT, UR4, 0x4, UPT ;  /* 0x000000040400788c */ /* 0x000fe8000bf05270 */
[----:B------:R-:W-:Y:S01]  /*79f0*/  @P1 VIADD R4, R4, 0x60 ;  /* 0x0000006004041836 */ /* 0x000fe20000000000 */
[----:B------:R-:W-:Y:S04]  /*7a00*/  USEL UR47, UR4, URZ, UP0 ;  /* 0x000000ff042f7287 */ /* 0x000fe80008000000 */
[----:B------:R-:W-:Y:S04]  /*7a10*/  @P1 PRMT R0, R0, 0x654, R4 ;  /* 0x0000065400001816 */ /* 0x000fe80000000004 */
[----:B------:R3:W-:Y:S04]  /*7a20*/  @P1 SYNCS.ARRIVE.TRANS64.RED.A1T0 RZ, [R0+URZ], RZ ;  /* 0x000000ff00ff19a7 */ /* 0x0007e800081004ff */
.L_x_126:
[----:B------:R-:W4:Y:S01]  /*7a30*/  @P1 SYNCS.PHASECHK.TRANS64.TRYWAIT P0, [R2+URZ+0x40], R3 ;  /* 0x00004003020015a7 */ /* 0x000f2200080011ff */
[----:B------:R-:W-:Y:S01]  /*7a40*/  BSSY B1, `(.L_x_127) ;  /* 0x0000016000017945 */ /* 0x000fe20003800000 */
[----:B----4-:R-:W-:Y:S03]  /*7a50*/  @P1 SEL R75, RZ, 0x1, !P0 ;  /* 0x00000001ff4b1807 */ /* 0x010fe60004000000 */
[----:B------:R-:W-:Y:S05]  /*7a60*/  @!P1 BRA `(.L_x_128) ;  /* 0x00000000004c9947 */ /* 0x000fea0003800000 */
[----:B------:R-:W-:Y:S01]  /*7a70*/  ISETP.NE.AND P0, PT, R75, RZ, PT ;  /* 0x000000ff4b00720c */ /* 0x000fe20003f05270 */
[----:B------:R-:W-:Y:S01]  /*7a80*/  BSSY B0, `(.L_x_129) ;  /* 0x000000b000007945 */ /* 0x000fe20003800000 */
[----:B------:R-:W-:Y:S11]  /*7a90*/  ISETP.NE.AND P1, PT, R76, RZ, PT ;  /* 0x000000ff4c00720c */ /* 0x000ff60003f25270 */
[----:B------:R-:W-:Y:S02]  /*7aa0*/  @!UPT UIADD3 URZ, UPT, UPT, URZ, URZ, URZ ;  /* 0x000000fffffff290 */ /* 0x000fe4000fffe0ff */
[C---:B-1----:R-:W-:Y:S01]  /*7ab0*/  @P1 IMAD R6, R26.reuse, 0x2000, R68 ;  /* 0x000020001a061824 */ /* 0x042fe200078e0244 */
[C---:B------:R-:W-:Y:S01]  /*7ac0*/  @P1 LEA R4, R26.reuse, R66, 0xd ;  /* 0x000000421a041211 */ /* 0x040fe200078e68ff */
[C---:B------:R-:W-:Y:S02]  /*7ad0*/  @P1 IMAD R5, R26.reuse, 0x2000, R67 ;  /* 0x000020001a051824 */ /* 0x040fe400078e0243 */
[----:B------:R-:W-:Y:S01]  /*7ae0*/  @P1 IMAD R3, R26, 0x2000, R63 ;  /* 0x000020001a031824 */ /* 0x000fe200078e023f */
[----:B------:R-:W-:Y:S06]  /*7af0*/  @P0 BRA `(.L_x_130) ;  /* 0x00000000000c0947 */ /* 0x000fec0003800000 */
[----:B---3--:R-:W-:Y:S04]  /*7b00*/  SHF.L.U32 R0, RZ, 0x1f, RZ ;  /* 0x0000001fff007819 */ /* 0x008fe800000006ff */
[----:B------:R-:W1:Y:S02]  /*7b10*/  SYNCS.PHASECHK.TRANS64.TRYWAIT P0, [R2+URZ+0x40], R0 ;  /* 0x00004000020075a7 */ /* 0x000e6400080011ff */
[----:B-1----:R-:W-:Y:S05]  /*7b20*/  @!P0 BRA `(.L_x_131) ;  /* 0x0000005000948947 */ /* 0x002fea0003800000 */
.L_x_130:
[----:B------:R-:W-:Y:S05]  /*7b30*/  BSYNC B0 ;  /* 0x0000000000007941 */ /* 0x000fea0003800000 */
.L_x_129:
[----:B------:R-:W-:Y:S02]  /*7b40*/  ISETP.NE.AND P0, PT, R76, RZ, PT ;  /* 0x000000ff4c00720c */ /* 0x000fe40003f05270 */
[----:B------:R-:W-:Y:S11]  /*7b50*/  IADD3 R26, PT, PT, R26, 0x1, RZ ;  /* 0x000000011a1a7810 */ /* 0x000ff60007ffe0ff */
[----:B------:R4:W1:Y:S04]  /*7b60*/  @P0 LDS.128 R44, [R6] ;  /* 0x00000000062c0984 */ /* 0x0008680000000c00 */
[----:B------:R4:W1:Y:S04]  /*7b70*/  @P0 LDS.128 R40, [R5+0x10] ;  /* 0x0000100005280984 */ /* 0x0008680000000c00 */
[----:B------:R4:W1:Y:S04]  /*7b80*/  @P0 LDS.128 R32, [R4+0x20] ;  /* 0x0000200004200984 */ /* 0x0008680000000c00 */
[----:B------:R4:W1:Y:S02]  /*7b90*/  @P0 LDS.128 R36, [R3+0x30] ;  /* 0x0000300003240984 */ /* 0x0008640000000c00 */
.L_x_128:
[----:B------:R-:W-:Y:S05]  /*7ba0*/  BSYNC B1 ;  /* 0x0000000000017941 */ /* 0x000fea0003800000 */
.L_x_127:
[----:B-1-3--:R-:W-:Y:S05]  /*7bb0*/  VIADD R0, R25, 0x10 ;  /* 0x0000001019007836 */ /* 0x00afea0000000000 */
[----:B------:R-:W-:Y:S04]  /*7bc0*/  SHF.R.U32.HI R0, RZ, 0x15, R0 ;  /* 0x00000015ff007819 */ /* 0x000fe80000011600 */
[----:B------:R-:W-:Y:S11]  /*7bd0*/  LOP3.LUT P0, RZ, R0, 0x3, R57, 0x48, !PT ;  /* 0x0000000300ff7812 */ /* 0x000ff60007804839 */
[----:B------:R-:W-:Y:S02]  /*7be0*/  @!UPT UIADD3 URZ, UPT, UPT, URZ, URZ, URZ ;  /* 0x000000fffffff290 */ /* 0x000fe4000fffe0ff */
[----:B------:R-:W-:Y:S05]  /*7bf0*/  @!P0 BRA `(.L_x_132) ;  /* 0x0000000000408947 */ /* 0x000fea0003800000 */
[----:B------:R-:W1:Y:S01]  /*7c00*/  LDCU.64 UR8, c[0x4][0x70] ;  /* 0x01000e00ff0877ac */ /* 0x000e620008000a00 */
[----:B----4-:R-:W-:Y:S01]  /*7c10*/  MOV R3, 0x0 ;  /* 0x0000000000037802 */ /* 0x010fe20000000f00 */
[----:B------:R-:W-:Y:S02]  /*7c20*/  HFMA2 R12, -RZ, RZ, 0, 5.9604644775390625e-08 ;  /* 0x00000001ff0c7431 */ /* 0x000fe400000001ff */
[----:B------:R-:W-:Y:S02]  /*7c30*/  IMAD.MOV.U32 R8, RZ, RZ, 0x192 ;  /* 0x00000192ff087424 */ /* 0x000fe400078e00ff */
[----:B------:R-:W-:Y:S01]  /*7c40*/  IMAD.MOV.U32 R13, RZ, RZ, RZ ;  /* 0x000000ffff0d7224 */ /* 0x000fe200078e00ff */
[----:B------:R-:W3:Y:S01]  /*7c50*/  LDCU.64 UR6, c[0x4][0x78] ;  /* 0x01000f00ff0677ac */ /* 0x000ee20008000a00 */
[----:B------:R-:W4:Y:S01]  /*7c60*/  LDC.64 R2, c[0x4][R3] ;  /* 0x0100000003027b82 */ /* 0x000f220000000a00 */
[----:B------:R-:W5:Y:S01]  /*7c70*/  LDCU.64 UR4, c[0x4][0x10] ;  /* 0x01000200ff0477ac */ /* 0x000f620008000a00 */
[----:B-1----:R-:W-:Y:S01]  /*7c80*/  MOV R5, UR9 ;  /* 0x0000000900057c02 */ /* 0x002fe20008000f00 */
[----:B------:R-:W-:Y:S01]  /*7c90*/  IMAD.U32 R4, RZ, RZ, UR8 ;  /* 0x00000008ff047e24 */ /* 0x000fe2000f8e00ff */
[----:B---3--:R-:W-:Y:S01]  /*7ca0*/  MOV R7, UR7 ;  /* 0x0000000700077c02 */ /* 0x008fe20008000f00 */
[----:B------:R-:W-:Y:S01]  /*7cb0*/  IMAD.U32 R6, RZ, RZ, UR6 ;  /* 0x00000006ff067e24 */ /* 0x000fe2000f8e00ff */
[----:B-----5:R-:W-:Y:S01]  /*7cc0*/  MOV R11, UR5 ;  /* 0x00000005000b7c02 */ /* 0x020fe20008000f00 */
[----:B------:R-:W-:Y:S02]  /*7cd0*/  IMAD.U32 R10, RZ, RZ, UR4 ;  /* 0x00000004ff0a7e24 */ /* 0x000fe4000f8e00ff */
[----:B------:R-:W-:Y:S07]  /*7ce0*/  LEPC R20, `(.L_x_132) ;  /* 0x000000001014794e */ /* 0x000fee0000000000 */
[----:B--2-4-:R-:W-:Y:S05]  /*7cf0*/  CALL.ABS.NOINC R2 ;  /* 0x0000000002007343 */ /* 0x014fea0003c00000 */
.L_x_132:
[----:B------:R-:W-:Y:S01]  /*7d00*/  ISETP.NE.AND P6, PT, R73, RZ, PT ;  /* 0x000000ff4900720c */ /* 0x000fe20003fc5270 */
[----:B------:R-:W-:Y:S05]  /*7d10*/  WARPSYNC.ALL ;  /* 0x0000000000007948 */ /* 0x000fea0003800000 */
[----:B------:R-:W-:Y:S01]  /*7d20*/  R2UR UR4, R25 ;  /* 0x00000000190472ca */ /* 0x000fe200000e0000 */
[----:B------:R-:W-:Y:S01]  /*7d30*/  IMAD.U32 R0, RZ, RZ, UR47 ;  /* 0x0000002fff007e24 */ /* 0x000fe2000f8e00ff */
[----:B------:R-:W-:Y:S01]  /*7d40*/  LOP3.LUT R20, R44, 0xffffe000, RZ, 0xc0, !PT ;  /* 0xffffe0002c147812 */ /* 0x000fe200078ec0ff */
[----:B------:R-:W-:Y:S01]  /*7d50*/  IMAD.U32 R21, RZ, RZ, UR52 ;  /* 0x00000034ff157e24 */ /* 0x000fe2000f8e00ff */
[----:B------:R-:W-:Y:S01]  /*7d60*/  ISETP.NE.AND P0, PT, R70, RZ, PT ;  /* 0x000000ff4600720c */ /* 0x000fe20003f05270 */
[----:B------:R-:W-:Y:S02]  /*7d70*/  BSSY.RECONVERGENT B0, `(.L_x_133) ;  /* 0x000005b000007945 */ /* 0x000fe40003800200 */
[----:B------:R-:W-:Y:S05]  /*7d80*/  @P6 LEA R0, R0, UR43, 0x3 ;  /* 0x0000002b00006c11 */ /* 0x000fea000f8e18ff */
[----:B------:R-:W-:Y:S01]  /*7d90*/  @P6 VIADD R0, R0, 0x60 ;  /* 0x0000006000006836 */ /* 0x000fe20000000000 */
[----:B----4-:R-:W1:Y:S04]  /*7da0*/  LDTM.x16 R4, tmem[UR4+0x10] ;  /* 0x00001004000479ee */ /* 0x010e680008240000 */
[----:B------:R-:W-:Y:S01]  /*7db0*/  @P6 PRMT R21, R21, 0x654, R0 ;  /* 0x0000065415156816 */ /* 0x000fe20000000000 */
[C---:B-1----:R-:W-:Y:S01]  /*7dc0*/  FMUL R0, R24.reuse, R4 ;  /* 0x0000000418007220 */ /* 0x042fe20000400000 */
[C---:B------:R-:W-:Y:S01]  /*7dd0*/  FMUL R4, R24.reuse, R8 ;  /* 0x0000000818047220 */ /* 0x040fe20000400000 */
[C---:B------:R-:W-:Y:S01]  /*7de0*/  FMUL R8, R24.reuse, R12 ;  /* 0x0000000c18087220 */ /* 0x040fe20000400000 */
[C---:B------:R-:W-:Y:S01]  /*7df0*/  FMUL R12, R24.reuse, R16 ;  /* 0x00000010180c7220 */ /* 0x040fe20000400000 */
[----:B------:R-:W-:Y:S01]  /*7e00*/  LOP3.LUT R16, R45, 0xffffe000, RZ, 0xc0, !PT ;  /* 0xffffe0002d107812 */ /* 0x000fe200078ec0ff */
[C---:B------:R-:W-:Y:S01]  /*7e10*/  FMUL R2, R24.reuse, R5 ;  /* 0x0000000518027220 */ /* 0x040fe20000400000 */
[C---:B------:R-:W-:Y:S01]  /*7e20*/  FMUL R3, R24.reuse, R6 ;  /* 0x0000000618037220 */ /* 0x040fe20000400000 */
[----:B------:R-:W-:Y:S01]  /*7e30*/  FMUL R5, R24, R9 ;  /* 0x0000000918057220 */ /* 0x000fe20000400000 */
[----:B------:R-:W-:Y:S01]  /*7e40*/  FFMA R28, R27, R20, R0 ;  /* 0x000000141b1c7223 */ /* 0x000fe20000000000 */
[----:B------:R-:W-:Y:S01]  /*7e50*/  LOP3.LUT R0, R46, 0xffffe000, RZ, 0xc0, !PT ;  /* 0xffffe0002e007812 */ /* 0x000fe200078ec0ff */
[C---:B------:R-:W-:Y:S01]  /*7e60*/  FMUL R6, R24.reuse, R10 ;  /* 0x0000000a18067220 */ /* 0x040fe20000400000 */
[C---:B------:R-:W-:Y:S01]  /*7e70*/  FMUL R9, R24.reuse, R13 ;  /* 0x0000000d18097220 */ /* 0x040fe20000400000 */
[C---:B------:R-:W-:Y:S01]  /*7e80*/  FMUL R10, R24.reuse, R14 ;  /* 0x0000000e180a7220 */ /* 0x040fe20000400000 */
[----:B------:R-:W-:Y:S01]  /*7e90*/  F2FP.TF32.F32.PACK_B R28, R28 ;  /* 0x0000001cff1c723e */ /* 0x000fe200024050ff */
[C---:B------:R-:W-:Y:S01]  /*7ea0*/  FMUL R13, R24.reuse, R17 ;  /* 0x00000011180d7220 */ /* 0x040fe20000400000 */
[----:B------:R-:W-:Y:S01]  /*7eb0*/  LOP3.LUT R17, R47, 0xffffe000, RZ, 0xc0, !PT ;  /* 0xffffe0002f117812 */ /* 0x000fe200078ec0ff */
[----:B------:R-:W-:Y:S01]  /*7ec0*/  FMUL R14, R24, R18 ;  /* 0x00000012180e7220 */ /* 0x000fe20000400000 */
[----:B------:R-:W-:Y:S01]  /*7ed0*/  LOP3.LUT R18, R40, 0xffffe000, RZ, 0xc0, !PT ;  /* 0xffffe00028127812 */ /* 0x000fe200078ec0ff */
[----:B------:R-:W-:Y:S01]  /*7ee0*/  FFMA R29, R27, R16, R2 ;  /* 0x000000101b1d7223 */ /* 0x000fe20000000002 */
[----:B------:R-:W-:Y:S01]  /*7ef0*/  LOP3.LUT R2, R41, 0xffffe000, RZ, 0xc0, !PT ;  /* 0xffffe00029027812 */ /* 0x000fe200078ec0ff */
[----:B------:R-:W-:Y:S01]  /*7f00*/  FMUL R7, R24, R7 ;  /* 0x0000000718077220 */ /* 0x000fe20000400000 */
[----:B------:R-:W-:Y:S01]  /*7f10*/  LOP3.LUT R16, R33, 0xffffe000, RZ, 0xc0, !PT ;  /* 0xffffe00021107812 */ /* 0x000fe200078ec0ff */
[C---:B------:R-:W-:Y:S01]  /*7f20*/  FFMA R30, R27.reuse, R0, R3 ;  /* 0x000000001b1e7223 */ /* 0x040fe20000000003 */
[----:B------:R-:W-:Y:S01]  /*7f30*/  LOP3.LUT R0, R42, 0xffffe000, RZ, 0xc0, !PT ;  /* 0xffffe0002a007812 */ /* 0x000fe200078ec0ff */
[C---:B------:R-:W-:Y:S01]  /*7f40*/  FFMA R31, R27.reuse, R17, R7 ;  /* 0x000000111b1f7223 */ /* 0x040fe20000000007 */
[----:B------:R-:W-:Y:S01]  /*7f50*/  F2FP.TF32.F32.PACK_B R29, R29 ;  /* 0x0000001dff1d723e */ /* 0x000fe200024050ff */
[C---:B------:R-:W-:Y:S01]  /*7f60*/  FFMA R4, R27.reuse, R18, R4 ;  /* 0x000000121b047223 */ /* 0x040fe20000000004 */
[----:B------:R-:W-:Y:S01]  /*7f70*/  F2FP.TF32.F32.PACK_B R30, R30 ;  /* 0x0000001eff1e723e */ /* 0x000fe200024050ff */
[----:B------:R-:W-:Y:S01]  /*7f80*/  FFMA R5, R27, R2, R5 ;  /* 0x000000021b057223 */ /* 0x000fe20000000005 */
[----:B------:R-:W-:Y:S01]  /*7f90*/  LOP3.LUT R2, R43, 0xffffe000, RZ, 0xc0, !PT ;  /* 0xffffe0002b027812 */ /* 0x000fe200078ec0ff */
[----:B------:R-:W-:Y:S01]  /*7fa0*/  FMUL R11, R24, R11 ;  /* 0x0000000b180b7220 */ /* 0x000fe20000400000 */
[----:B------:R-:W-:Y:S01]  /*7fb0*/  F2FP.TF32.F32.PACK_B R31, R31 ;  /* 0x0000001fff1f723e */ /* 0x000fe200024050ff */
[C---:B------:R-:W-:Y:S01]  /*7fc0*/  FFMA R6, R27.reuse, R0, R6 ;  /* 0x000000001b067223 */ /* 0x040fe20000000006 */
[----:B------:R-:W-:Y:S01]  /*7fd0*/  LOP3.LUT R3, R32, 0xffffe000, RZ, 0xc0, !PT ;  /* 0xffffe00020037812 */ /* 0x000fe200078ec0ff */
[----:B------:R-:W-:Y:S01]  /*7fe0*/  FFMA R7, R27, R2, R11 ;  /* 0x000000021b077223 */ /* 0x000fe2000000000b */
[----:B------:R-:W-:Y:S01]  /*7ff0*/  F2FP.TF32.F32.PACK_B R4, R4 ;  /* 0x00000004ff04723e */ /* 0x000fe200024050ff */
[----:B------:R1:W-:Y:S01]  /*8000*/  STS.128 [R68+0x2000], R28 ;  /* 0x0020001c44007388 */ /* 0x0003e20000000c00 */
[----:B------:R-:W-:Y:S01]  /*8010*/  LOP3.LUT R0, R34, 0xffffe000, RZ, 0xc0, !PT ;  /* 0xffffe00022007812 */ /* 0x000fe200078ec0ff */
[----:B------:R-:W-:Y:S01]  /*8020*/  FMUL R15, R24, R15 ;  /* 0x0000000f180f7220 */ /* 0x000fe20000400000 */
[----:B------:R-:W-:Y:S01]  /*8030*/  LOP3.LUT R2, R35, 0xffffe000, RZ, 0xc0, !PT ;  /* 0xffffe00023027812 */ /* 0x000fe200078ec0ff */
[C---:B------:R-:W-:Y:S01]  /*8040*/  FFMA R8, R27.reuse, R3, R8 ;  /* 0x000000031b087223 */ /* 0x040fe20000000008 */
[----:B------:R-:W-:Y:S01]  /*8050*/  F2FP.TF32.F32.PACK_B R5, R5 ;  /* 0x00000005ff05723e */ /* 0x000fe200024050ff */
[C---:B------:R-:W-:Y:S01]  /*8060*/  FFMA R9, R27.reuse, R16, R9 ;  /* 0x000000101b097223 */ /* 0x040fe20000000009 */
[----:B------:R-:W-:Y:S01]  /*8070*/  F2FP.TF32.F32.PACK_B R6, R6 ;  /* 0x00000006ff06723e */ /* 0x000fe200024050ff */
[C---:B------:R-:W-:Y:S01]  /*8080*/  FFMA R10, R27.reuse, R0, R10 ;  /* 0x000000001b0a7223 */ /* 0x040fe2000000000a */
[----:B------:R-:W-:Y:S01]  /*8090*/  F2FP.TF32.F32.PACK_B R7, R7 ;  /* 0x00000007ff07723e */ /* 0x000fe200024050ff */
[----:B------:R-:W-:Y:S01]  /*80a0*/  FFMA R11, R27, R2, R15 ;  /* 0x000000021b0b7223 */ /* 0x000fe2000000000f */
[----:B------:R-:W-:Y:S01]  /*80b0*/  LOP3.LUT R0, R36, 0xffffe000, RZ, 0xc0, !PT ;  /* 0xffffe00024007812 */ /* 0x000fe200078ec0ff */
[----:B------:R-:W-:Y:S01]  /*80c0*/  FMUL R19, R24, R19 ;  /* 0x0000001318137220 */ /* 0x000fe20000400000 */
        /* <DEDUP_REMOVED lines=16> */
[----:B------:R-:W-:Y:S02]  /*81d0*/  F2FP.TF32.F32.PACK_B R15, R15 ;  /* 0x0000000fff0f723e */ /* 0x000fe400024050ff */
[----:B------:R-:W-:Y:S02]  /*81e0*/  LEA R0, R26, UR43, 0x3 ;  /* 0x0000002b1a007c11 */ /* 0x000fe4000f8e18ff */
[----:B------:R-:W-:Y:S01]  /*81f0*/  @P6 SHF.L.U32 R2, RZ, 0x1f, RZ ;  /* 0x0000001fff026819 */ /* 0x000fe200000006ff */
        /* <DEDUP_REMOVED lines=9> */
[----:B------:R-:W-:Y:S02]  /*8290*/  UIADD3 UR4, UP0, UPT, UR54, 0x680, URZ ;  /* 0x0000068036047890 */ /* 0x000fe4000ff1e0ff */
[----:B------:R-:W-:Y:S02]  /*82a0*/  UIADD3 UR9, UPT, UPT, UR49, 0x10, URZ ;  /* 0x0000001031097890 */ /* 0x000fe4000fffe0ff */
[----:B------:R-:W-:Y:S02]  /*82b0*/  UIADD3 UR8, UPT, UPT, UR43, 0x2200, URZ ;  /* 0x000022002b087890 */ /* 0x000fe4000fffe0ff */
[----:B------:R-:W-:Y:S01]  /*82c0*/  UIADD3.X UR5, UPT, UPT, URZ, UR55, URZ, UP0, !UPT ;  /* 0x00000037ff057290 */ /* 0x000fe200087fe4ff */
[----:B------:R-:W-:Y:S01]  /*82d0*/  UMOV UR10, UR50 ;  /* 0x00000032000a7c82 */ /* 0x000fe20008000000 */
[----:B------:R-:W-:Y:S07]  /*82e0*/  UMOV UR11, UR36 ;  /* 0x00000024000b7c82 */ /* 0x000fee0008000000 */
[----:B------:R3:W-:Y:S01]  /*82f0*/  UTMASTG.3D [UR8], [UR4] ;  /* 0x00000008040073b5 */ /* 0x0007e20008010000 */
[----:B------:R0:W-:Y:S01]  /*8300*/  UTMACMDFLUSH ;  /* 0x00000000000079b7 */ /* 0x0001e20000000000 */
[----:B---3--:R-:W-:Y:S04]  /*8310*/  DEPBAR.LE SB0, 0x1 ;  /* 0x000080400000791a */ /* 0x008fe80000000000 */
.L_x_134:
[----:B------:R-:W-:Y:S05]  /*8320*/  BSYNC.RECONVERGENT B0 ;  /* 0x0000000000007941 */ /* 0x000fea0003800200 */
.L_x_133:
[----:B------:R-:W-:Y:S01]  /*8330*/  BAR.SYNC.DEFER_BLOCKING 0x1, 0x80 ;  /* 0x0042000000007b1d */ /* 0x000fe20000010000 */
[----:B------:R-:W-:Y:S04]  /*8340*/  UIADD3 UR4, UPT, UPT, UR47, 0x1, URZ ;  /* 0x000000012f047890 */ /* 0x000fe8000fffe0ff */
[----:B------:R-:W-:Y:S04]  /*8350*/  UISETP.NE.AND UP0, UPT, UR4, 0x4, UPT ;  /* 0x000000040400788c */ /* 0x000fe8000bf05270 */
[----:B------:R-:W-:Y:S01]  /*8360*/  USEL UR46, UR4, URZ, UP0 ;  /* 0x000000ff042e7287 */ /* 0x000fe20008000000 */
[----:B------:R3:W-:Y:S01]  /*8370*/  @P6 SYNCS.ARRIVE.TRANS64.RED.A1T0 RZ, [R21+URZ], RZ ;  /* 0x000000ff15ff69a7 */ /* 0x0007e200081004ff */
[----:B------:R-:W-:Y:S01]  /*8380*/  BSSY B1, `(.L_x_135) ;  /* 0x0000017000017945 */ /* 0x000fe20003800000 */
[----:B------:R-:W4:Y:S02]  /*8390*/  @P6 SYNCS.PHASECHK.TRANS64.TRYWAIT P0, [R0+URZ+0x40], R2 ;  /* 0x00004002000065a7 */ /* 0x000f2400080011ff */
[----:B----4-:R-:W-:Y:S01]  /*83a0*/  @P6 SEL R75, RZ, 0x1, !P0 ;  /* 0x00000001ff4b6807 */ /* 0x010fe20004000000 */
[----:B---3--:R-:W-:Y:S06]  /*83b0*/  @!P6 BRA `(.L_x_136) ;  /* 0x00000000004ce947 */ /* 0x008fec0003800000 */
        /* <DEDUP_REMOVED lines=9> */
[----:B------:R-:W-:Y:S04]  /*8450*/  SHF.L.U32 R6, RZ, 0x1f, RZ ;  /* 0x0000001fff067819 */ /* 0x000fe800000006ff */
[----:B------:R-:W1:Y:S02]  /*8460*/  SYNCS.PHASECHK.TRANS64.TRYWAIT P0, [R0+URZ+0x40], R6 ;  /* 0x00004006000075a7 */ /* 0x000e6400080011ff */
[----:B-1----:R-:W-:Y:S05]  /*8470*/  @!P0 BRA `(.L_x_139) ;  /* 0x0000004800548947 */ /* 0x002fea0003800000 */
.L_x_138:
[----:B------:R-:W-:Y:S05]  /*8480*/  BSYNC B0 ;  /* 0x0000000000007941 */ /* 0x000fea0003800000 */
.L_x_137:
[----:B------:R-:W-:Y:S02]  /*8490*/  ISETP.NE.AND P0, PT, R76, RZ, PT ;  /* 0x000000ff4c00720c */ /* 0x000fe40003f05270 */
[----:B------:R-:W-:Y:S11]  /*84a0*/  IADD3 R26, PT, PT, R26, 0x1, RZ ;  /* 0x000000011a1a7810 */ /* 0x000ff60007ffe0ff */
[----:B------:R3:W4:Y:S04]  /*84b0*/  @P0 LDS.128 R44, [R5] ;  /* 0x00000000052c0984 */ /* 0x0007280000000c00 */
[----:B------:R3:W1:Y:S04]  /*84c0*/  @P0 LDS.128 R40, [R4+0x10] ;  /* 0x0000100004280984 */ /* 0x0006680000000c00 */
[----:B------:R3:W1:Y:S04]  /*84d0*/  @P0 LDS.128 R32, [R3+0x20] ;  /* 0x0000200003200984 */ /* 0x0006680000000c00 */
[----:B------:R3:W1:Y:S02]  /*84e0*/  @P0 LDS.128 R36, [R2+0x30] ;  /* 0x0000300002240984 */ /* 0x0006640000000c00 */
.L_x_136:
[----:B------:R-:W-:Y:S05]  /*84f0*/  BSYNC B1 ;  /* 0x0000000000017941 */ /* 0x000fea0003800000 */
.L_x_135:
[----:B-1----:R-:W-:Y:S05]  /*8500*/  VIADD R0, R25, 0x20 ;  /* 0x0000002019007836 */ /* 0x002fea0000000000 */
[----:B------:R-:W-:Y:S04]  /*8510*/  SHF.R.U32.HI R0, RZ, 0x15, R0 ;  /* 0x00000015ff007819 */ /* 0x000fe80000011600 */
[----:B------:R-:W-:Y:S11]  /*8520*/  LOP3.LUT P0, RZ, R0, 0x3, R57, 0x48, !PT ;  /* 0x0000000300ff7812 */ /* 0x000ff60007804839 */
[----:B------:R-:W-:Y:S02]  /*8530*/  @!UPT UIADD3 URZ, UPT, UPT, URZ, URZ, URZ ;  /* 0x000000fffffff290 */ /* 0x000fe4000fffe0ff */
[----:B------:R-:W-:Y:S05]  /*8540*/  @!P0 BRA `(.L_x_140) ;  /* 0x0000000000408947 */ /* 0x000fea0003800000 */
[----:B------:R-:W1:Y:S01]  /*8550*/  LDCU.64 UR8, c[0x4][0x70] ;  /* 0x01000e00ff0877ac */ /* 0x000e620008000a00 */
[----:B---3--:R-:W-:Y:S01]  /*8560*/  MOV R3, 0x0 ;  /* 0x0000000000037802 */ /* 0x008fe20000000f00 */
[----:B------:R-:W-:Y:S02]  /*8570*/  HFMA2 R12, -RZ, RZ, 0, 5.9604644775390625e-08 ;  /* 0x00000001ff0c7431 */ /* 0x000fe400000001ff */
[----:B------:R-:W-:Y:S02]  /*8580*/  IMAD.MOV.U32 R8, RZ, RZ, 0x192 ;  /* 0x00000192ff087424 */ /* 0x000fe400078e00ff */
[----:B------:R-:W-:Y:S01]  /*8590*/  IMAD.MOV.U32 R13, RZ, RZ, RZ ;  /* 0x000000ffff0d7224 */ /* 0x000fe200078e00ff */
[----:B------:R-:W3:Y:S01]  /*85a0*/  LDCU.64 UR6, c[0x4][0x78] ;  /* 0x01000f00ff0677ac */ /* 0x000ee20008000a00 */
[----:B------:R-:W2:Y:S01]  /*85b0*/  LDC.64 R2, c[0x4][R3] ;  /* 0x0100000003027b82 */ /* 0x000ea20000000a00 */
        /* <DEDUP_REMOVED lines=9> */
.L_x_140:
[----:B------:R-:W-:Y:S01]  /*8650*/  ISETP.NE.AND P6, PT, R73, RZ, PT ;  /* 0x000000ff4900720c */ /* 0x000fe20003fc5270 */
[----:B------:R-:W-:Y:S05]  /*8660*/  WARPSYNC.ALL ;  /* 0x0000000000007948 */ /* 0x000fea0003800000 */
[----:B------:R-:W-:Y:S01]  /*8670*/  R2UR UR4, R25 ;  /* 0x00000000190472ca */ /* 0x000fe200000e0000 */
[----:B------:R-:W-:Y:S01]  /*8680*/  IMAD.U32 R0, RZ, RZ, UR46 ;  /* 0x0000002eff007e24 */ /* 0x000fe2000f8e00ff */
[----:B----4-:R-:W-:Y:S01]  /*8690*/  LOP3.LUT R20, R44, 0xffffe000, RZ, 0xc0, !PT ;  /* 0xffffe0002c147812 */ /* 0x010fe200078ec0ff */
[----:B------:R-:W-:Y:S01]  /*86a0*/  IMAD.U32 R21, RZ, RZ, UR52 ;  /* 0x00000034ff157e24 */ /* 0x000fe2000f8e00ff */
[----:B------:R-:W-:Y:S01]  /*86b0*/  ISETP.NE.AND P0, PT, R70, RZ, PT ;  /* 0x000000ff4600720c */ /* 0x000fe20003f05270 */
[----:B------:R-:W-:Y:S02]  /*86c0*/  BSSY.RECONVERGENT B0, `(.L_x_141) ;  /* 0x000005b000007945 */ /* 0x000fe40003800200 */
[----:B------:R-:W-:Y:S05]  /*86d0*/  @P6 LEA R0, R0, UR43, 0x3 ;  /* 0x0000002b00006c11 */ /* 0x000fea000f8e18ff */
[----:B------:R-:W-:Y:S01]  /*86e0*/  @P6 VIADD R0, R0, 0x60 ;  /* 0x0000006000006836 */ /* 0x000fe20000000000 */
[----:B---3--:R-:W1:Y:S04]  /*86f0*/  LDTM.x16 R4, tmem[UR4+0x20] ;  /* 0x00002004000479ee */ /* 0x008e680008240000 */
        /* <DEDUP_REMOVED lines=87> */
.L_x_142:
[----:B------:R-:W-:Y:S05]  /*8c70*/  BSYNC.RECONVERGENT B0 ;  /* 0x0000000000007941 */ /* 0x000fea0003800200 */
.L_x_141:
[----:B------:R-:W-:Y:S01]  /*8c80*/  BAR.SYNC.DEFER_BLOCKING 0x1, 0x80 ;  /* 0x0042000000007b1d */ /* 0x000fe20000010000 */
[----:B------:R-:W-:Y:S01]  /*8c90*/  UIADD3 UR4, UPT, UPT, UR46, 0x1, URZ ;  /* 0x000000012e047890 */ /* 0x000fe2000fffe0ff */
[----:B------:R-:W-:Y:S03]  /*8ca0*/  HFMA2 R77, -RZ, RZ, 0, 0 ;  /* 0x00000000ff4d7431 */ /* 0x000fe600000001ff */
        /* <DEDUP_REMOVED lines=19> */
.L_x_146:
[----:B------:R-:W-:Y:S05]  /*8de0*/  BSYNC B0 ;  /* 0x0000000000007941 */ /* 0x000fea0003800000 */
.L_x_145:
[----:B------:R-:W-:Y:S01]  /*8df0*/  ISETP.NE.AND P0, PT, R76, RZ, PT ;  /* 0x000000ff4c00720c */ /* 0x000fe20003f05270 */
[----:B------:R-:W-:Y:S11]  /*8e00*/  VIADD R26, R26, 0x1 ;  /* 0x000000011a1a7836 */ /* 0x000ff60000000000 */
[----:B------:R-:W-:Y:S01]  /*8e10*/  @!UPT UIADD3 URZ, UPT, UPT, URZ, URZ, URZ ;  /* 0x000000fffffff290 */ /* 0x000fe2000fffe0ff */
[----:B------:R3:W4:Y:S04]  /*8e20*/  @P0 LDS.128 R44, [R5] ;  /* 0x00000000052c0984 */ /* 0x0007280000000c00 */
[----:B------:R3:W1:Y:S04]  /*8e30*/  @P0 LDS.128 R40, [R4+0x10] ;  /* 0x0000100004280984 */ /* 0x0006680000000c00 */
[----:B------:R3:W1:Y:S04]  /*8e40*/  @P0 LDS.128 R32, [R3+0x20] ;  /* 0x0000200003200984 */ /* 0x0006680000000c00 */
[----:B------:R3:W1:Y:S01]  /*8e50*/  @P0 LDS.128 R36, [R2+0x30] ;  /* 0x0000300002240984 */ /* 0x0006620000000c00 */
[C---:B------:R-:W-:Y:S04]  /*8e60*/  ISETP.NE.AND P0, PT, R26.reuse, 0x4, PT ;  /* 0x000000041a00780c */ /* 0x040fe80003f05270 */
[----:B------:R-:W-:Y:S02]  /*8e70*/  SEL R26, R26, RZ, P0 ;  /* 0x000000ff1a1a7207 */ /* 0x000fe40000000000 */
[----:B------:R-:W-:Y:S02]  /*8e80*/  SEL R77, RZ, 0x1, P0 ;  /* 0x00000001ff4d7807 */ /* 0x000fe40000000000 */
.L_x_144:
[----:B------:R-:W-:Y:S05]  /*8e90*/  BSYNC B1 ;  /* 0x0000000000017941 */ /* 0x000fea0003800000 */
.L_x_143:
        /* <DEDUP_REMOVED lines=21> */
.L_x_148:
        /* <DEDUP_REMOVED lines=79> */
[----:B------:R-:W-:Y:S01]  /*94e0*/  @P6 SHF.L.U32 R2, R77, 0x1f, RZ ;  /* 0x0000001f4d026819 */ /* 0x000fe200000006ff */
        /* <DEDUP_REMOVED lines=18> */
.L_x_150:
[----:B------:R-:W-:Y:S05]  /*9610*/  BSYNC.RECONVERGENT B0 ;  /* 0x0000000000007941 */ /* 0x000fea0003800200 */
.L_x_149:
        /* <DEDUP_REMOVED lines=18> */
[----:B------:R-:W-:Y:S04]  /*9740*/  SHF.L.U32 R6, R77, 0x1f, RZ ;  /* 0x0000001f4d067819 */ /* 0x000fe800000006ff */
[----:B------:R-:W1:Y:S02]  /*9750*/  SYNCS.PHASECHK.TRANS64.TRYWAIT P0, [R0+URZ+0x40], R6 ;  /* 0x00004006000075a7 */ /* 0x000e6400080011ff */
[----:B-1----:R-:W-:Y:S05]  /*9760*/  @!P0 BRA `(.L_x_155) ;  /* 0x0000003400c08947 */ /* 0x002fea0003800000 */
.L_x_154:
[----:B------:R-:W-:Y:S05]  /*9770*/  BSYNC B0 ;  /* 0x0000000000007941 */ /* 0x000fea0003800000 */
.L_x_153:
[----:B------:R-:W-:Y:S01]  /*9780*/  ISETP.NE.AND P0, PT, R76, RZ, PT ;  /* 0x000000ff4c00720c */ /* 0x000fe20003f05270 */
[----:B------:R-:W-:Y:S11]  /*9790*/  VIADD R26, R26, 0x1 ;  /* 0x000000011a1a7836 */ /* 0x000ff60000000000 */
[----:B------:R-:W-:Y:S01]  /*97a0*/  @!UPT UIADD3 URZ, UPT, UPT, URZ, URZ, URZ ;  /* 0x000000fffffff290 */ /* 0x000fe2000fffe0ff */
[----:B------:R3:W4:Y:S04]  /*97b0*/  @P0 LDS.128 R44, [R5] ;  /* 0x00000000052c0984 */ /* 0x0007280000000c00 */
[----:B------:R3:W2:Y:S04]  /*97c0*/  @P0 LDS.128 R40, [R4+0x10] ;  /* 0x0000100004280984 */ /* 0x0006a80000000c00 */
[----:B------:R3:W2:Y:S04]  /*97d0*/  @P0 LDS.128 R32, [R3+0x20] ;  /* 0x0000200003200984 */ /* 0x0006a80000000c00 */
[----:B------:R3:W2:Y:S01]  /*97e0*/  @P0 LDS.128 R36, [R2+0x30] ;  /* 0x0000300002240984 */ /* 0x0006a20000000c00 */
[C---:B------:R-:W-:Y:S04]  /*97f0*/  ISETP.NE.AND P0, PT, R26.reuse, 0x4, PT ;  /* 0x000000041a00780c */ /* 0x040fe80003f05270 */
[----:B-1----:R-:W-:Y:S02]  /*9800*/  SEL R0, RZ, 0x1, P0 ;  /* 0x00000001ff007807 */ /* 0x002fe40000000000 */
[----:B------:R-:W-:Y:S02]  /*9810*/  SEL R26, R26, RZ, P0 ;  /* 0x000000ff1a1a7207 */ /* 0x000fe40000000000 */
[----:B------:R-:W-:Y:S02]  /*9820*/  LOP3.LUT R77, R77, R0, RZ, 0x3c, !PT ;  /* 0x000000004d4d7212 */ /* 0x000fe400078e3cff */
.L_x_152:
[----:B------:R-:W-:Y:S05]  /*9830*/  BSYNC B1 ;  /* 0x0000000000017941 */ /* 0x000fea0003800000 */
.L_x_151:
[----:B------:R-:W-:Y:S05]  /*9840*/  VIADD R0, R25, 0x40 ;  /* 0x0000004019007836 */ /* 0x000fea0000000000 */
[----:B------:R-:W-:Y:S04]  /*9850*/  SHF.R.U32.HI R0, RZ, 0x15, R0 ;  /* 0x00000015ff007819 */ /* 0x000fe80000011600 */
[----:B------:R-:W-:Y:S11]  /*9860*/  LOP3.LUT P0, RZ, R0, 0x3, R57, 0x48, !PT ;  /* 0x0000000300ff7812 */ /* 0x000ff60007804839 */
[----:B------:R-:W-:Y:S02]  /*9870*/  @!UPT UIADD3 URZ, UPT, UPT, URZ, URZ, URZ ;  /* 0x000000fffffff290 */ /* 0x000fe4000fffe0ff */
[----:B------:R-:W-:Y:S05]  /*9880*/  @!P0 BRA `(.L_x_156) ;  /* 0x0000000000408947 */ /* 0x000fea0003800000 */
[----:B------:R-:W5:Y:S01]  /*9890*/  LDCU.64 UR8, c[0x4][0x70] ;  /* 0x01000e00ff0877ac */ /* 0x000f620008000a00 */
[----:B---3--:R-:W-:Y:S01]  /*98a0*/  MOV R3, 0x0 ;  /* 0x0000000000037802 */ /* 0x008fe20000000f00 */
[----:B-1----:R-:W-:Y:S02]  /*98b0*/  HFMA2 R12, -RZ, RZ, 0, 5.9604644775390625e-08 ;  /* 0x00000001ff0c7431 */ /* 0x002fe400000001ff */
[----:B------:R-:W-:Y:S02]  /*98c0*/  IMAD.MOV.U32 R8, RZ, RZ, 0x192 ;  /* 0x00000192ff087424 */ /* 0x000fe400078e00ff */
[----:B------:R-:W-:Y:S01]  /*98d0*/  IMAD.MOV.U32 R13, RZ, RZ, RZ ;  /* 0x000000ffff0d7224 */ /* 0x000fe200078e00ff */
[----:B------:R-:W1:Y:S01]  /*98e0*/  LDCU.64 UR6, c[0x4][0x78] ;  /* 0x01000f00ff0677ac */ /* 0x000e620008000a00 */
[----:B------:R-:W3:Y:S01]  /*98f0*/  LDC.64 R2, c[0x4][R3] ;  /* 0x0100000003027b82 */ /* 0x000ee20000000a00 */
[----:B------:R-:W2:Y:S01]  /*9900*/  LDCU.64 UR4, c[0x4][0x10] ;  /* 0x01000200ff0477ac */ /* 0x000ea20008000a00 */
[----:B-----5:R-:W-:Y:S01]  /*9910*/  MOV R5, UR9 ;  /* 0x0000000900057c02 */ /* 0x020fe20008000f00 */
[----:B------:R-:W-:Y:S01]  /*9920*/  IMAD.U32 R4, RZ, RZ, UR8 ;  /* 0x00000008ff047e24 */ /* 0x000fe2000f8e00ff */
[----:B-1----:R-:W-:Y:S01]  /*9930*/  MOV R7, UR7 ;  /* 0x0000000700077c02 */ /* 0x002fe20008000f00 */
[----:B------:R-:W-:Y:S01]  /*9940*/  IMAD.U32 R6, RZ, RZ, UR6 ;  /* 0x00000006ff067e24 */ /* 0x000fe2000f8e00ff */
[----:B--2---:R-:W-:Y:S01]  /*9950*/  MOV R11, UR5 ;  /* 0x00000005000b7c02 */ /* 0x004fe20008000f00 */
[----:B------:R-:W-:Y:S02]  /*9960*/  IMAD.U32 R10, RZ, RZ, UR4 ;  /* 0x00000004ff0a7e24 */ /* 0x000fe4000f8e00ff */
[----:B------:R-:W-:Y:S07]  /*9970*/  LEPC R20, `(.L_x_156) ;  /* 0x000000001014794e */ /* 0x000fee0000000000 */
[----:B---34-:R-:W-:Y:S05]  /*9980*/  CALL.ABS.NOINC R2 ;  /* 0x0000000002007343 */ /* 0x018fea0003c00000 */
.L_x_156:
        /* <DEDUP_REMOVED lines=10> */
[----:B-1-3--:R-:W1:Y:S04]  /*9a30*/  LDTM.x16 R4, tmem[UR4+0x40] ;  /* 0x00004004000479ee */ /* 0x00ae680008240000 */
        /* <DEDUP_REMOVED lines=18> */
[----:B--2---:R-:W-:Y:S01]  /*9b60*/  LOP3.LUT R18, R40, 0xffffe000, RZ, 0xc0, !PT ;  /* 0xffffe00028127812 */ /* 0x004fe200078ec0ff */
        /* <DEDUP_REMOVED lines=18> */
[----:B------:R1:W-:Y:S01]  /*9c90*/  STS.128 [R68], R28 ;  /* 0x0000001c44007388 */ /* 0x0003e20000000c00 */
        /* <DEDUP_REMOVED lines=37> */
[----:B--2---:R-:W2:Y:S02]  /*9ef0*/  FENCE.VIEW.ASYNC.S ;  /* 0x00000000000073c6 */ /* 0x004ea40000000000 */
[----:B--2---:R-:W-:Y:S06]  /*9f00*/  BAR.SYNC.DEFER_BLOCKING 0x1, 0x80 ;  /* 0x0042000000007b1d */ /* 0x004fec0000010000 */
[----:B------:R-:W-:Y:S05]  /*9f10*/  @P0 BRA `(.L_x_158) ;  /* 0x0000000000300947 */ /* 0x000fea0003800000 */
[----:B------:R-:W-:Y:S02]  /*9f20*/  UIADD3 UR4, UPT, UPT, UR43, 0x200, URZ ;  /* 0x000002002b047890 */ /* 0x000fe4000fffe0ff */
[----:B------:R-:W-:Y:S01]  /*9f30*/  UIADD3 UR9, UPT, UPT, UR49, 0x40, URZ ;  /* 0x0000004031097890 */ /* 0x000fe2000fffe0ff */
[----:B------:R-:W-:Y:S01]  /*9f40*/  UMOV UR10, UR50 ;  /* 0x00000032000a7c82 */ /* 0x000fe20008000000 */
[----:B------:R-:W-:Y:S02]  /*9f50*/  UMOV UR11, UR36 ;  /* 0x00000024000b7c82 */ /* 0x000fe40008000000 */
[----:B------:R-:W-:Y:S01]  /*9f60*/  MOV R60, UR4 ;  /* 0x00000004003c7c02 */ /* 0x000fe20008000f00 */
[----:B------:R-:W-:Y:S03]  /*9f70*/  UIADD3 UR4, UP0, UPT, UR54, 0x680, URZ ;  /* 0x0000068036047890 */ /* 0x000fe6000ff1e0ff */
[----:B------:R-:W-:Y:S01]  /*9f80*/  R2UR UR8, R60 ;  /* 0x000000003c0872ca */ /* 0x000fe200000e0000 */
[----:B------:R-:W-:Y:S11]  /*9f90*/  UIADD3.X UR5, UPT, UPT, URZ, UR55, URZ, UP0, !UPT ;  /* 0x00000037ff057290 */ /* 0x000ff600087fe4ff */
[----:B------:R-:W-:Y:S01]  /*9fa0*/  @!UPT UIADD3 URZ, UPT, UPT, URZ, URZ, URZ ;  /* 0x000000fffffff290 */ /* 0x000fe2000fffe0ff */
[----:B------:R2:W-:Y:S01]  /*9fb0*/  UTMASTG.3D [UR8], [UR4] ;  /* 0x00000008040073b5 */ /* 0x0005e20008010000 */
[----:B------:R0:W-:Y:S01]  /*9fc0*/  UTMACMDFLUSH ;  /* 0x00000000000079b7 */ /* 0x0001e20000000000 */
[----:B--2---:R-:W-:Y:S04]  /*9fd0*/  DEPBAR.LE SB0, 0x1 ;  /* 0x000080400000791a */ /* 0x004fe80000000000 */
.L_x_158:
[----:B------:R-:W-:Y:S05]  /*9fe0*/  BSYNC.RECONVERGENT B0 ;  /* 0x0000000000007941 */ /* 0x000fea0003800200 */
.L_x_157:
[----:B------:R-:W-:Y:S01]  /*9ff0*/  BAR.SYNC.DEFER_BLOCKING 0x1, 0x80 ;  /* 0x0042000000007b1d */ /* 0x000fe20000010000 */
[----:B------:R-:W-:Y:S04]  /*a000*/  UIADD3 UR4, UPT, UPT, UR47, 0x1, URZ ;  /* 0x000000012f047890 */ /* 0x000fe8000fffe0ff */
[----:B------:R-:W-:Y:S04]  /*a010*/  UISETP.NE.AND UP0, UPT, UR4, 0x4, UPT ;  /* 0x000000040400788c */ /* 0x000fe8000bf05270 */
[----:B------:R-:W-:Y:S01]  /*a020*/  USEL UR46, UR4, URZ, UP0 ;  /* 0x000000ff042e7287 */ /* 0x000fe20008000000 */
[----:B------:R2:W-:Y:S01]  /*a030*/  @P6 SYNCS.ARRIVE.TRANS64.RED.A1T0 RZ, [R21+URZ], RZ ;  /* 0x000000ff15ff69a7 */ /* 0x0005e200081004ff */
[----:B------:R-:W-:Y:S01]  /*a040*/  BSSY B1, `(.L_x_159) ;  /* 0x000001c000017945 */ /* 0x000fe20003800000 */
[----:B------:R-:W3:Y:S02]  /*a050*/  @P6 SYNCS.PHASECHK.TRANS64.TRYWAIT P0, [R0+URZ+0x40], R2 ;  /* 0x00004002000065a7 */ /* 0x000ee400080011ff */
[----:B---3--:R-:W-:Y:S01]  /*a060*/  @P6 SEL R75, RZ, 0x1, !P0 ;  /* 0x00000001ff4b6807 */ /* 0x008fe20004000000 */
[----:B--2---:R-:W-:Y:S06]  /*a070*/  @!P6 BRA `(.L_x_160) ;  /* 0x000000000060e947 */ /* 0x004fec0003800000 */
        /* <DEDUP_REMOVED lines=12> */
.L_x_162:
[----:B------:R-:W-:Y:S05]  /*a140*/  BSYNC B0 ;  /* 0x0000000000007941 */ /* 0x000fea0003800000 */
.L_x_161:
[----:B------:R-:W-:Y:S01]  /*a150*/  ISETP.NE.AND P0, PT, R76, RZ, PT ;  /* 0x000000ff4c00720c */ /* 0x000fe20003f05270 */
[----:B------:R-:W-:Y:S11]  /*a160*/  VIADD R26, R26, 0x1 ;  /* 0x000000011a1a7836 */ /* 0x000ff60000000000 */
[----:B------:R-:W-:Y:S01]  /*a170*/  @!UPT UIADD3 URZ, UPT, UPT, URZ, URZ, URZ ;  /* 0x000000fffffff290 */ /* 0x000fe2000fffe0ff */
[----:B------:R2:W3:Y:S04]  /*a180*/  @P0 LDS.128 R44, [R5] ;  /* 0x00000000052c0984 */ /* 0x0004e80000000c00 */
[----:B------:R2:W4:Y:S04]  /*a190*/  @P0 LDS.128 R40, [R4+0x10] ;  /* 0x0000100004280984 */ /* 0x0005280000000c00 */
[----:B------:R2:W2:Y:S04]  /*a1a0*/  @P0 LDS.128 R32, [R3+0x20] ;  /* 0x0000200003200984 */ /* 0x0004a80000000c00 */
[----:B------:R2:W2:Y:S01]  /*a1b0*/  @P0 LDS.128 R36, [R2+0x30] ;  /* 0x0000300002240984 */ /* 0x0004a20000000c00 */
[C---:B------:R-:W-:Y:S04]  /*a1c0*/  ISETP.NE.AND P0, PT, R26.reuse, 0x4, PT ;  /* 0x000000041a00780c */ /* 0x040fe80003f05270 */
[----:B-1----:R-:W-:Y:S02]  /*a1d0*/  SEL R0, RZ, 0x1, P0 ;  /* 0x00000001ff007807 */ /* 0x002fe40000000000 */
[----:B------:R-:W-:Y:S02]  /*a1e0*/  SEL R26, R26, RZ, P0 ;  /* 0x000000ff1a1a7207 */ /* 0x000fe40000000000 */
[----:B------:R-:W-:Y:S02]  /*a1f0*/  LOP3.LUT R77, R77, R0, RZ, 0x3c, !PT ;  /* 0x000000004d4d7212 */ /* 0x000fe400078e3cff */
.L_x_160:
[----:B------:R-:W-:Y:S05]  /*a200*/  BSYNC B1 ;  /* 0x0000000000017941 */ /* 0x000fea0003800000 */
.L_x_159:
[----:B------:R-:W-:Y:S05]  /*a210*/  VIADD R0, R25, 0x50 ;  /* 0x0000005019007836 */ /* 0x000fea0000000000 */
[----:B------:R-:W-:Y:S04]  /*a220*/  SHF.R.U32.HI R0, RZ, 0x15, R0 ;  /* 0x00000015ff007819 */ /* 0x000fe80000011600 */
[----:B------:R-:W-:Y:S11]  /*a230*/  LOP3.LUT P0, RZ, R0, 0x3, R57, 0x48, !PT ;  /* 0x0000000300ff7812 */ /* 0x000ff60007804839 */
[----:B------:R-:W-:Y:S02]  /*a240*/  @!UPT UIADD3 URZ, UPT, UPT, URZ, URZ, URZ ;  /* 0x000000fffffff290 */ /* 0x000fe4000fffe0ff */
[----:B------:R-:W-:Y:S05]  /*a250*/  @!P0 BRA `(.L_x_164) ;  /* 0x0000000000408947 */ /* 0x000fea0003800000 */
[----:B------:R-:W5:Y:S01]  /*a260*/  LDCU.64 UR8, c[0x4][0x70] ;  /* 0x01000e00ff0877ac */ /* 0x000f620008000a00 */
[----:B--2---:R-:W-:Y:S01]  /*a270*/  MOV R3, 0x0 ;  /* 0x0000000000037802 */ /* 0x004fe20000000f00 */
[----:B-1----:R-:W-:Y:S02]  /*a280*/  HFMA2 R12, -RZ, RZ, 0, 5.9604644775390625e-08 ;  /* 0x00000001ff0c7431 */ /* 0x002fe400000001ff */
[----:B------:R-:W-:Y:S02]  /*a290*/  IMAD.MOV.U32 R8, RZ, RZ, 0x192 ;  /* 0x00000192ff087424 */ /* 0x000fe400078e00ff */
[----:B------:R-:W-:Y:S01]  /*a2a0*/  IMAD.MOV.U32 R13, RZ, RZ, RZ ;  /* 0x000000ffff0d7224 */ /* 0x000fe200078e00ff */
[----:B------:R-:W1:Y:S01]  /*a2b0*/  LDCU.64 UR6, c[0x4][0x78] ;  /* 0x01000f00ff0677ac */ /* 0x000e620008000a00 */
[----:B------:R-:W2:Y:S01]  /*a2c0*/  LDC.64 R2, c[0x4][R3] ;  /* 0x0100000003027b82 */ /* 0x000ea20000000a00 */
[----:B------:R-:W3:Y:S01]  /*a2d0*/  LDCU.64 UR4, c[0x4][0x10] ;  /* 0x01000200ff0477ac */ /* 0x000ee20008000a00 */
[----:B-----5:R-:W-:Y:S01]  /*a2e0*/  MOV R5, UR9 ;  /* 0x0000000900057c02 */ /* 0x020fe20008000f00 */
[----:B------:R-:W-:Y:S01]  /*a2f0*/  IMAD.U32 R4, RZ, RZ, UR8 ;  /* 0x00000008ff047e24 */ /* 0x000fe2000f8e00ff */
[----:B-1----:R-:W-:Y:S01]  /*a300*/  MOV R7, UR7 ;  /* 0x0000000700077c02 */ /* 0x002fe20008000f00 */
[----:B------:R-:W-:Y:S01]  /*a310*/  IMAD.U32 R6, RZ, RZ, UR6 ;  /* 0x00000006ff067e24 */ /* 0x000fe2000f8e00ff */
[----:B---3--:R-:W-:Y:S01]  /*a320*/  MOV R11, UR5 ;  /* 0x00000005000b7c02 */ /* 0x008fe20008000f00 */
[----:B------:R-:W-:Y:S02]  /*a330*/  IMAD.U32 R10, RZ, RZ, UR4 ;  /* 0x00000004ff0a7e24 */ /* 0x000fe4000f8e00ff */
[----:B------:R-:W-:Y:S07]  /*a340*/  LEPC R20, `(.L_x_164) ;  /* 0x000000001014794e */ /* 0x000fee0000000000 */
[----:B--2-4-:R-:W-:Y:S05]  /*a350*/  CALL.ABS.NOINC R2 ;  /* 0x0000000002007343 */ /* 0x014fea0003c00000 */
.L_x_164:
[----:B------:R-:W-:Y:S01]  /*a360*/  ISETP.NE.AND P6, PT, R73, RZ, PT ;  /* 0x000000ff4900720c */ /* 0x000fe20003fc5270 */
[----:B------:R-:W-:Y:S05]  /*a370*/  WARPSYNC.ALL ;  /* 0x0000000000007948 */ /* 0x000fea0003800000 */
[----:B------:R-:W-:Y:S01]  /*a380*/  R2UR UR4, R25 ;  /* 0x00000000190472ca */ /* 0x000fe200000e0000 */
[----:B------:R-:W-:Y:S01]  /*a390*/  IMAD.U32 R0, RZ, RZ, UR46 ;  /* 0x0000002eff007e24 */ /* 0x000fe2000f8e00ff */
[----:B---3--:R-:W-:Y:S01]  /*a3a0*/  LOP3.LUT R20, R44, 0xffffe000, RZ, 0xc0, !PT ;  /* 0xffffe0002c147812 */ /* 0x008fe200078ec0ff */
[----:B------:R-:W-:Y:S01]  /*a3b0*/  IMAD.U32 R21, RZ, RZ, UR52 ;  /* 0x00000034ff157e24 */ /* 0x000fe2000f8e00ff */
[----:B------:R-:W-:Y:S01]  /*a3c0*/  ISETP.NE.AND P0, PT, R70, RZ, PT ;  /* 0x000000ff4600720c */ /* 0x000fe20003f05270 */
[----:B------:R-:W-:Y:S02]  /*a3d0*/  BSSY.RECONVERGENT B0, `(.L_x_165) ;  /* 0x000005b000007945 */ /* 0x000fe40003800200 */
[----:B------:R-:W-:Y:S05]  /*a3e0*/  @P6 LEA R0, R0, UR43, 0x3 ;  /* 0x0000002b00006c11 */ /* 0x000fea000f8e18ff */
[----:B------:R-:W-:Y:S01]  /*a3f0*/  @P6 VIADD R0, R0, 0x60 ;  /* 0x0000006000006836 */ /* 0x000fe20000000000 */
[----:B-12---:R-:W1:Y:S04]  /*a400*/  LDTM.x16 R4, tmem[UR4+0x50] ;  /* 0x00005004000479ee */ /* 0x006e680008240000 */
        /* <DEDUP_REMOVED lines=18> */
[----:B----4-:R-:W-:Y:S01]  /*a530*/  LOP3.LUT R18, R40, 0xffffe000, RZ, 0xc0, !PT ;  /* 0xffffe00028127812 */ /* 0x010fe200078ec0ff */
        /* <DEDUP_REMOVED lines=67> */
[----:B--2---:R-:W-:Y:S04]  /*a970*/  DEPBAR.LE SB0, 0x1 ;  /* 0x000080400000791a */ /* 0x004fe80000000000 */
.L_x_166:
[----:B------:R-:W-:Y:S05]  /*a980*/  BSYNC.RECONVERGENT B0 ;  /* 0x0000000000007941 */ /* 0x000fea0003800200 */
.L_x_165:
        /* <DEDUP_REMOVED lines=21> */
.L_x_170:
[----:B------:R-:W-:Y:S05]  /*aae0*/  BSYNC B0 ;  /* 0x0000000000007941 */ /* 0x000fea0003800000 */
.L_x_169:
        /* <DEDUP_REMOVED lines=11> */
.L_x_168:
[----:B------:R-:W-:Y:S05]  /*aba0*/  BSYNC B1 ;  /* 0x0000000000017941 */ /* 0x000fea0003800000 */
.L_x_167:
        /* <DEDUP_REMOVED lines=21> */
.L_x_172:
        /* <DEDUP_REMOVED lines=98> */
.L_x_174:
[----:B------:R-:W-:Y:S05]  /*b320*/  BSYNC.RECONVERGENT B0 ;  /* 0x0000000000007941 */ /* 0x000fea0003800200 */
.L_x_173:
        /* <DEDUP_REMOVED lines=21> */
.L_x_178:
[----:B------:R-:W-:Y:S05]  /*b480*/  BSYNC B0 ;  /* 0x0000000000007941 */ /* 0x000fea0003800000 */
.L_x_177:
[----:B------:R-:W-:Y:S11]  /*b490*/  ISETP.NE.AND P0, PT, R76, RZ, PT ;  /* 0x000000ff4c00720c */ /* 0x000ff60003f05270 */
[----:B------:R-:W-:Y:S02]  /*b4a0*/  @!UPT UIADD3 URZ, UPT, UPT, URZ, URZ, URZ ;  /* 0x000000fffffff290 */ /* 0x000fe4000fffe0ff */
[----:B------:R2:W3:Y:S04]  /*b4b0*/  @P0 LDS.128 R44, [R4] ;  /* 0x00000000042c0984 */ /* 0x0004e80000000c00 */
[----:B------:R2:W4:Y:S04]  /*b4c0*/  @P0 LDS.128 R40, [R3+0x10] ;  /* 0x0000100003280984 */ /* 0x0005280000000c00 */
[----:B------:R2:W1:Y:S04]  /*b4d0*/  @P0 LDS.128 R32, [R2+0x20] ;  /* 0x0000200002200984 */ /* 0x0004680000000c00 */
[----:B------:R2:W1:Y:S02]  /*b4e0*/  @P0 LDS.128 R36, [R26+0x30] ;  /* 0x000030001a240984 */ /* 0x0004640000000c00 */
.L_x_176:
[----:B------:R-:W-:Y:S05]  /*b4f0*/  BSYNC B1 ;  /* 0x0000000000017941 */ /* 0x000fea0003800000 */
.L_x_175:
[----:B-1----:R-:W-:Y:S05]  /*b500*/  VIADD R0, R25, 0x70 ;  /* 0x0000007019007836 */ /* 0x002fea0000000000 */
[----:B------:R-:W-:Y:S04]  /*b510*/  SHF.R.U32.HI R0, RZ, 0x15, R0 ;  /* 0x00000015ff007819 */ /* 0x000fe80000011600 */
[----:B------:R-:W-:Y:S11]  /*b520*/  LOP3.LUT P0, RZ, R0, 0x3, R57, 0x48, !PT ;  /* 0x0000000300ff7812 */ /* 0x000ff60007804839 */
[----:B------:R-:W-:Y:S02]  /*b530*/  @!UPT UIADD3 URZ, UPT, UPT, URZ, URZ, URZ ;  /* 0x000000fffffff290 */ /* 0x000fe4000fffe0ff */
[----:B------:R-:W-:Y:S05]  /*b540*/  @!P0 BRA `(.L_x_180) ;  /* 0x0000000000408947 */ /* 0x000fea0003800000 */
[----:B------:R-:W1:Y:S01]  /*b550*/  LDCU.64 UR8, c[0x4][0x70] ;  /* 0x01000e00ff0877ac */ /* 0x000e620008000a00 */
[----:B--2---:R-:W-:Y:S01]  /*b560*/  MOV R3, 0x0 ;  /* 0x0000000000037802 */ /* 0x004fe20000000f00 */
[----:B------:R-:W-:Y:S02]  /*b570*/  HFMA2 R12, -RZ, RZ, 0, 5.9604644775390625e-08 ;  /* 0x00000001ff0c7431 */ /* 0x000fe400000001ff */
[----:B------:R-:W-:Y:S02]  /*b580*/  IMAD.MOV.U32 R8, RZ, RZ, 0x192 ;  /* 0x00000192ff087424 */ /* 0x000fe400078e00ff */
[----:B------:R-:W-:Y:S01]  /*b590*/  IMAD.MOV.U32 R13, RZ, RZ, RZ ;  /* 0x000000ffff0d7224 */ /* 0x000fe200078e00ff */
[----:B------:R-:W2:Y:S01]  /*b5a0*/  LDCU.64 UR6, c[0x4][0x78] ;  /* 0x01000f00ff0677ac */ /* 0x000ea20008000a00 */
[----:B------:R-:W3:Y:S01]  /*b5b0*/  LDC.64 R2, c[0x4][R3] ;  /* 0x0100000003027b82 */ /* 0x000ee20000000a00 */
[----:B------:R-:W5:Y:S01]  /*b5c0*/  LDCU.64 UR4, c[0x4][0x10] ;  /* 0x01000200ff0477ac */ /* 0x000f620008000a00 */
[----:B-1----:R-:W-:Y:S01]  /*b5d0*/  MOV R5, UR9 ;  /* 0x0000000900057c02 */ /* 0x002fe20008000f00 */
[----:B------:R-:W-:Y:S01]  /*b5e0*/  IMAD.U32 R4, RZ, RZ, UR8 ;  /* 0x00000008ff047e24 */ /* 0x000fe2000f8e00ff */
[----:B--2---:R-:W-:Y:S01]  /*b5f0*/  MOV R7, UR7 ;  /* 0x0000000700077c02 */ /* 0x004fe20008000f00 */
[----:B------:R-:W-:Y:S01]  /*b600*/  IMAD.U32 R6, RZ, RZ, UR6 ;  /* 0x00000006ff067e24 */ /* 0x000fe2000f8e00ff */
[----:B-----5:R-:W-:Y:S01]  /*b610*/  MOV R11, UR5 ;  /* 0x00000005000b7c02 */ /* 0x020fe20008000f00 */
[----:B------:R-:W-:Y:S02]  /*b620*/  IMAD.U32 R10, RZ, RZ, UR4 ;  /* 0x00000004ff0a7e24 */ /* 0x000fe4000f8e00ff */
[----:B------:R-:W-:Y:S07]  /*b630*/  LEPC R20, `(.L_x_180) ;  /* 0x000000001014794e */ /* 0x000fee0000000000 */
[----:B---34-:R-:W-:Y:S05]  /*b640*/  CALL.ABS.NOINC R2 ;  /* 0x0000000002007343 */ /* 0x018fea0003c00000 */
.L_x_180:
[----:B------:R-:W-:Y:S01]  /*b650*/  ISETP.NE.AND P0, PT, R70, RZ, PT ;  /* 0x000000ff4600720c */ /* 0x000fe20003f05270 */
[----:B------:R-:W-:Y:S05]  /*b660*/  WARPSYNC.ALL ;  /* 0x0000000000007948 */ /* 0x000fea0003800000 */
[----:B------:R-:W-:Y:S01]  /*b670*/  R2UR UR4, R25 ;  /* 0x00000000190472ca */ /* 0x000fe200000e0000 */
[----:B------:R-:W-:Y:S01]  /*b680*/  VIADD R74, R74, 0xd0 ;  /* 0x000000d04a4a7836 */ /* 0x000fe20000000000 */
[----:B---3--:R-:W-:Y:S01]  /*b690*/  LOP3.LUT R0, R44, 0xffffe000, RZ, 0xc0, !PT ;  /* 0xffffe0002c007812 */ /* 0x008fe200078ec0ff */
[----:B------:R-:W-:Y:S01]  /*b6a0*/  BSSY.RECONVERGENT B0, `(.L_x_181) ;  /* 0x0000059000007945 */ /* 0x000fe20003800200 */
[----:B--2---:R-:W-:Y:S02]  /*b6b0*/  LOP3.LUT R2, R45, 0xffffe000, RZ, 0xc0, !PT ;  /* 0xffffe0002d027812 */ /* 0x004fe400078ec0ff */
[----:B------:R-:W-:Y:S02]  /*b6c0*/  LOP3.LUT R3, R46, 0xffffe000, RZ, 0xc0, !PT ;  /* 0xffffe0002e037812 */ /* 0x000fe400078ec0ff */
[----:B------:R-:W-:Y:S02]  /*b6d0*/  LOP3.LUT R20, R47, 0xffffe000, RZ, 0xc0, !PT ;  /* 0xffffe0002f147812 */ /* 0x000fe400078ec0ff */
[----:B----4-:R-:W-:Y:S02]  /*b6e0*/  LOP3.LUT R21, R40, 0xffffe000, RZ, 0xc0, !PT ;  /* 0xffffe00028157812 */ /* 0x010fe400078ec0ff */
[----:B------:R-:W-:Y:S01]  /*b6f0*/  LOP3.LUT R25, R41, 0xffffe000, RZ, 0xc0, !PT ;  /* 0xffffe00029197812 */ /* 0x000fe200078ec0ff */
[----:B------:R-:W1:Y:S01]  /*b700*/  LDTM.x16 R4, tmem[UR4+0x70] ;  /* 0x00007004000479ee */ /* 0x000e620008240000 */
[----:B------:R-:W-:Y:S01]  /*b710*/  LOP3.LUT R26, R42, 0xffffe000, RZ, 0xc0, !PT ;  /* 0xffffe0002a1a7812 */ /* 0x000fe200078ec0ff */
[----:B------:R-:W-:Y:S01]  /*b720*/  NOP ;  /* 0x0000000000007918 */ /* 0x000fe20000000000 */
[----:B------:R-:W-:Y:S02]  /*b730*/  LOP3.LUT R28, R43, 0xffffe000, RZ, 0xc0, !PT ;  /* 0xffffe0002b1c7812 */ /* 0x000fe400078ec0ff */
[----:B------:R-:W-:Y:S02]  /*b740*/  LOP3.LUT R74, R74, 0xfefffff8, RZ, 0xc0, !PT ;  /* 0xfefffff84a4a7812 */ /* 0x000fe400078ec0ff */
[----:B------:R-:W-:Y:S02]  /*b750*/  LOP3.LUT R29, R32, 0xffffe000, RZ, 0xc0, !PT ;  /* 0xffffe000201d7812 */ /* 0x000fe400078ec0ff */
[----:B------:R-:W-:Y:S01]  /*b760*/  LOP3.LUT R30, R33, 0xffffe000, RZ, 0xc0, !PT ;  /* 0xffffe000211e7812 */ /* 0x000fe200078ec0ff */
[----:B-1----:R1:W-:Y:S01]  /*b770*/  SYNCS.ARRIVE.TRANS64.RED.A1T0 RZ, [R74+URZ], RZ ;  /* 0x000000ff4aff79a7 */ /* 0x0023e200081004ff */
[----:B------:R-:W-:Y:S02]  /*b780*/  LOP3.LUT R31, R34, 0xffffe000, RZ, 0xc0, !PT ;  /* 0xffffe000221f7812 */ /* 0x000fe400078ec0ff */
[----:B------:R-:W-:Y:S02]  /*b790*/  LOP3.LUT R32, R35, 0xffffe000, RZ, 0xc0, !PT ;  /* 0xffffe00023207812 */ /* 0x000fe400078ec0ff */
[----:B------:R-:W-:Y:S02]  /*b7a0*/  LOP3.LUT R33, R36, 0xffffe000, RZ, 0xc0, !PT ;  /* 0xffffe00024217812 */ /* 0x000fe400078ec0ff */
[----:B------:R-:W-:Y:S02]  /*b7b0*/  LOP3.LUT R34, R37, 0xffffe000, RZ, 0xc0, !PT ;  /* 0xffffe00025227812 */ /* 0x000fe400078ec0ff */
[----:B------:R-:W-:Y:S02]  /*b7c0*/  LOP3.LUT R35, R38, 0xffffe000, RZ, 0xc0, !PT ;  /* 0xffffe00026237812 */ /* 0x000fe400078ec0ff */
[----:B------:R-:W-:Y:S01]  /*b7d0*/  LOP3.LUT R36, R39, 0xffffe000, RZ, 0xc0, !PT ;  /* 0xffffe00027247812 */ /* 0x000fe200078ec0ff */
[C---:B------:R-:W-:Y:S01]  /*b7e0*/  FMUL R4, R24.reuse, R4 ;  /* 0x0000000418047220 */ /* 0x040fe20000400000 */
[C---:B------:R-:W-:Y:S01]  /*b7f0*/  FMUL R5, R24.reuse, R5 ;  /* 0x0000000518057220 */ /* 0x040fe20000400000 */
[C---:B------:R-:W-:Y:S01]  /*b800*/  FMUL R6, R24.reuse, R6 ;  /* 0x0000000618067220 */ /* 0x040fe20000400000 */
[C---:B------:R-:W-:Y:S01]  /*b810*/  FMUL R7, R24.reuse, R7 ;  /* 0x0000000718077220 */ /* 0x040fe20000400000 */
[C---:B------:R-:W-:Y:S01]  /*b820*/  FFMA R4, R27.reuse, R0, R4 ;  /* 0x000000001b047223 */ /* 0x040fe20000000004 */
[C---:B------:R-:W-:Y:S01]  /*b830*/  FFMA R5, R27.reuse, R2, R5 ;  /* 0x000000021b057223 */ /* 0x040fe20000000005 */
[C---:B------:R-:W-:Y:S01]  /*b840*/  FFMA R6, R27.reuse, R3, R6 ;  /* 0x000000031b067223 */ /* 0x040fe20000000006 */
[C---:B------:R-:W-:Y:S01]  /*b850*/  FFMA R7, R27.reuse, R20, R7 ;  /* 0x000000141b077223 */ /* 0x040fe20000000007 */
[C---:B------:R-:W-:Y:S01]  /*b860*/  FMUL R8, R24.reuse, R8 ;  /* 0x0000000818087220 */ /* 0x040fe20000400000 */
[C---:B------:R-:W-:Y:S01]  /*b870*/  FMUL R9, R24.reuse, R9 ;  /* 0x0000000918097220 */ /* 0x040fe20000400000 */
[C---:B------:R-:W-:Y:S01]  /*b880*/  FMUL R10, R24.reuse, R10 ;  /* 0x0000000a180a7220 */ /* 0x040fe20000400000 */
[C---:B------:R-:W-:Y:S01]  /*b890*/  FMUL R11, R24.reuse, R11 ;  /* 0x0000000b180b7220 */ /* 0x040fe20000400000 */
[----:B------:R-:W-:Y:S01]  /*b8a0*/  F2FP.TF32.F32.PACK_B R4, R4 ;  /* 0x00000004ff04723e */ /* 0x000fe200024050ff */
[C---:B------:R-:W-:Y:S01]  /*b8b0*/  FFMA R8, R27.reuse, R21, R8 ;  /* 0x000000151b087223 */ /* 0x040fe20000000008 */
[----:B------:R-:W-:Y:S01]  /*b8c0*/  F2FP.TF32.F32.PACK_B R5, R5 ;  /* 0x00000005ff05723e */ /* 0x000fe200024050ff */
[C---:B------:R-:W-:Y:S01]  /*b8d0*/  FFMA R9, R27.reuse, R25, R9 ;  /* 0x000000191b097223 */ /* 0x040fe20000000009 */
[----:B------:R-:W-:Y:S01]  /*b8e0*/  F2FP.TF32.F32.PACK_B R6, R6 ;  /* 0x00000006ff06723e */ /* 0x000fe200024050ff */
[C---:B------:R-:W-:Y:S01]  /*b8f0*/  FFMA R10, R27.reuse, R26, R10 ;  /* 0x0000001a1b0a7223 */ /* 0x040fe2000000000a */
[----:B------:R-:W-:Y:S01]  /*b900*/  F2FP.TF32.F32.PACK_B R7, R7 ;  /* 0x00000007ff07723e */ /* 0x000fe200024050ff */
[C---:B------:R-:W-:Y:S01]  /*b910*/  FFMA R11, R27.reuse, R28, R11 ;  /* 0x0000001c1b0b7223 */ /* 0x040fe2000000000b */
[C---:B------:R-:W-:Y:S01]  /*b920*/  FMUL R12, R24.reuse, R12 ;  /* 0x0000000c180c7220 */ /* 0x040fe20000400000 */
[----:B------:R-:W-:Y:S01]  /*b930*/  F2FP.TF32.F32.PACK_B R8, R8 ;  /* 0x00000008ff08723e */ /* 0x000fe200024050ff */
[C---:B------:R-:W-:Y:S01]  /*b940*/  FMUL R13, R24.reuse, R13 ;  /* 0x0000000d180d7220 */ /* 0x040fe20000400000 */
[----:B------:R1:W-:Y:S01]  /*b950*/  STS.128 [R68+0x6000], R4 ;  /* 0x0060000444007388 */ /* 0x0003e20000000c00 */
        /* <DEDUP_REMOVED lines=8> */
[C---:B------:R-:W-:Y:S01]  /*b9e0*/  FFMA R15, R27.reuse, R32, R15 ;  /* 0x000000201b0f7223 */ /* 0x040fe2000000000f */
[C---:B------:R-:W-:Y:S01]  /*b9f0*/  FMUL R16, R24.reuse, R16 ;  /* 0x0000001018107220 */ /* 0x040fe20000400000 */
[----:B------:R-:W-:Y:S01]  /*ba00*/  F2FP.TF32.F32.PACK_B R12, R12 ;  /* 0x0000000cff0c723e */ /* 0x000fe200024050ff */
[----:B------:R1:W-:Y:S01]  /*ba10*/  STS.128 [R67+0x6010], R8 ;  /* 0x0060100843007388 */ /* 0x0003e20000000c00 */
[C---:B------:R-:W-:Y:S01]  /*ba20*/  FMUL R17, R24.reuse, R17 ;  /* 0x0000001118117220 */ /* 0x040fe20000400000 */
[C---:B------:R-:W-:Y:S01]  /*ba30*/  FMUL R18, R24.reuse, R18 ;  /* 0x0000001218127220 */ /* 0x040fe20000400000 */
[----:B------:R-:W-:Y:S01]  /*ba40*/  FMUL R19, R24, R19 ;  /* 0x0000001318137220 */ /* 0x000fe20000400000 */
[----:B------:R-:W-:Y:S01]  /*ba50*/  F2FP.TF32.F32.PACK_B R13, R13 ;  /* 0x0000000dff0d723e */ /* 0x000fe200024050ff */
[C---:B------:R-:W-:Y:S01]  /*ba60*/  FFMA R16, R27.reuse, R33, R16 ;  /* 0x000000211b107223 */ /* 0x040fe20000000010 */
[----:B------:R-:W-:Y:S01]  /*ba70*/  F2FP.TF32.F32.PACK_B R14, R14 ;  /* 0x0000000eff0e723e */ /* 0x000fe200024050ff */
[C---:B------:R-:W-:Y:S01]  /*ba80*/  FFMA R17, R27.reuse, R34, R17 ;  /* 0x000000221b117223 */ /* 0x040fe20000000011 */
[----:B------:R-:W-:Y:S01]  /*ba90*/  F2FP.TF32.F32.PACK_B R15, R15 ;  /* 0x0000000fff0f723e */ /* 0x000fe200024050ff */
[C---:B------:R-:W-:Y:S01]  /*baa0*/  FFMA R18, R27.reuse, R35, R18 ;  /* 0x000000231b127223 */ /* 0x040fe20000000012 */
[----:B------:R-:W-:Y:S01]  /*bab0*/  FFMA R19, R27, R36, R19 ;  /* 0x000000241b137223 */ /* 0x000fe20000000013 */
[----:B------:R-:W-:Y:S02]  /*bac0*/  F2FP.TF32.F32.PACK_B R16, R16 ;  /* 0x00000010ff10723e */ /* 0x000fe400024050ff */
[----:B------:R1:W-:Y:S01]  /*bad0*/  STS.128 [R66+0x6020], R12 ;  /* 0x0060200c42007388 */ /* 0x0003e20000000c00 */
[----:B------:R-:W-:Y:S02]  /*bae0*/  F2FP.TF32.F32.PACK_B R17, R17 ;  /* 0x00000011ff11723e */ /* 0x000fe400024050ff */
        /* <DEDUP_REMOVED lines=20> */
.L_x_182:
[----:B------:R-:W-:Y:S05]  /*bc30*/  BSYNC.RECONVERGENT B0 ;  /* 0x0000000000007941 */ /* 0x000fea0003800200 */
.L_x_181:
[----:B------:R-:W-:Y:S01]  /*bc40*/  BAR.SYNC.DEFER_BLOCKING 0x1, 0x80 ;  /* 0x0042000000007b1d */ /* 0x000fe20000010000 */
[----:B------:R-:W-:Y:S01]  /*bc50*/  UISETP.NE.AND UP0, UPT, UR53, -0x8, UPT ;  /* 0xfffffff83500788c */ /* 0x000fe2000bf05270 */
[----:B------:R-:W-:Y:S08]  /*bc60*/  IADD3 R22, PT, PT, R22, 0x1, RZ ;  /* 0x0000000116167810 */ /* 0x000ff00007ffe0ff */
[----:B------:R-:W-:Y:S05]  /*bc70*/  BRA.U !UP0, `(.L_x_183) ;  /* 0x0000000108287547 */ /* 0x000fea000b800000 */
[----:B------:R-:W-:Y:S01]  /*bc80*/  ISETP.NE.AND P0, PT, R73, RZ, PT ;  /* 0x000000ff4900720c */ /* 0x000fe20003f05270 */
[----:B------:R-:W-:Y:S01]  /*bc90*/  IMAD.U32 R2, RZ, RZ, UR47 ;  /* 0x0000002fff027e24 */ /* 0x000fe2000f8e00ff */
[----:B------:R-:W-:Y:S01]  /*bca0*/  UIADD3 UR4, UPT, UPT, UR47, 0x1, URZ ;  /* 0x000000012f047890 */ /* 0x000fe2000fffe0ff */
[----:B------:R-:W-:Y:S03]  /*bcb0*/  IMAD.U32 R0, RZ, RZ, UR52 ;  /* 0x00000034ff007e24 */ /* 0x000fe6000f8e00ff */
[----:B------:R-:W-:Y:S04]  /*bcc0*/  UISETP.NE.AND UP0, UPT, UR4, 0x4, UPT ;  /* 0x000000040400788c */ /* 0x000fe8000bf05270 */
[----:B------:R-:W-:Y:S03]  /*bcd0*/  USEL UR47, UR4, URZ, UP0 ;  /* 0x000000ff042f7287 */ /* 0x000fe60008000000 */
[----:B------:R-:W-:Y:S05]  /*bce0*/  @P0 LEA R2, R2, UR43, 0x3 ;  /* 0x0000002b02020c11 */ /* 0x000fea000f8e18ff */
[----:B------:R-:W-:Y:S05]  /*bcf0*/  @P0 VIADD R2, R2, 0x60 ;  /* 0x0000006002020836 */ /* 0x000fea0000000000 */
[----:B------:R-:W-:Y:S04]  /*bd00*/  @P0 PRMT R0, R0, 0x654, R2 ;  /* 0x0000065400000816 */ /* 0x000fe80000000002 */
[----:B------:R2:W-:Y:S03]  /*bd10*/  @P0 SYNCS.ARRIVE.TRANS64.RED.A1T0 RZ, [R0+URZ], RZ ;  /* 0x000000ff00ff09a7 */ /* 0x0005e600081004ff */
.L_x_183:
[----:B------:R-:W-:Y:S01]  /*bd20*/  R2UR UR6, R72 ;  /* 0x00000000480672ca */ /* 0x000fe200000e0000 */
[----:B------:R-:W-:Y:S01]  /*bd30*/  UIADD3 UR53, UPT, UPT, UR53, 0x8, URZ ;  /* 0x0000000835357890 */ /* 0x000fe2000fffe0ff */
[----:B------:R-:W-:Y:S02]  /*bd40*/  R2UR UR5, R58 ;  /* 0x000000003a0572ca */ /* 0x000fe400000e0000 */
[----:B------:R-:W-:Y:S02]  /*bd50*/  R2UR UR4, R59 ;  /* 0x000000003b0472ca */ /* 0x000fe400000e0000 */
[----:B------:R-:W-:Y:S02]  /*bd60*/  R2UR UR36, R71 ;  /* 0x00000000472472ca */ /* 0x000fe400000e0000 */
[----:B------:R-:W-:Y:S02]  /*bd70*/  ISETP.NE.AND P0, PT, R62, 0x2, PT ;  /* 0x000000023e00780c */ /* 0x000fe40003f05270 */
[----:B------:R-:W-:Y:S02]  /*bd80*/  ISETP.NE.AND P1, PT, R22, 0x4, PT ;  /* 0x000000041600780c */ /* 0x000fe40003f25270 */
[----:B------:R-:W-:Y:S01]  /*bd90*/  SEL R2, RZ, 0x1, P0 ;  /* 0x00000001ff027807 */ /* 0x000fe20000000000 */
[----:B------:R-:W-:Y:S01]  /*bda0*/  UISETP.NE.AND UP0, UPT, UR6, URZ, UPT ;  /* 0x000000ff0600728c */ /* 0x000fe2000bf05270 */
[----:B--2---:R-:W-:Y:S01]  /*bdb0*/  SEL R0, RZ, 0x1, P1 ;  /* 0x00000001ff007807 */ /* 0x004fe20000800000 */
[----:B------:R-:W-:Y:S01]  /*bdc0*/  UIADD3 UR20, UPT, UPT, UR37, UR5, URZ ;  /* 0x0000000525147290 */ /* 0x000fe2000fffe0ff */
[----:B------:R-:W-:Y:S01]  /*bdd0*/  LOP3.LUT R64, R64, R2, RZ, 0x3c, !PT ;  /* 0x0000000240407212 */ /* 0x000fe200078e3cff */
[----:B------:R-:W-:Y:S01]  /*bde0*/  UIADD3 UR16, UPT, UPT, UR38, UR4, URZ ;  /* 0x0000000426107290 */ /* 0x000fe2000fffe0ff */
[----:B------:R-:W-:Y:S02]  /*bdf0*/  LOP3.LUT R65, R65, R0, RZ, 0x3c, !PT ;  /* 0x0000000041417212 */ /* 0x000fe400078e3cff */
[----:B------:R-:W-:Y:S02]  /*be00*/  SEL R62, R62, RZ, P0 ;  /* 0x000000ff3e3e7207 */ /* 0x000fe40000000000 */
[----:B------:R-:W-:Y:S01]  /*be10*/  SEL R22, R22, RZ, P1 ;  /* 0x000000ff16167207 */ /* 0x000fe20000800000 */
[----:B------:R-:W-:Y:S06]  /*be20*/  BRA.U UP0, `(.L_x_184) ;  /* 0xffffffa500507547 */ /* 0x000fec000b83ffff */
[----:B------:R-:W2:Y:S01]  /*be30*/  LDCU.64 UR4, c[0x0][0x888] ;  /* 0x00011100ff0477ac */ /* 0x000ea20008000a00 */
[----:B------:R-:W3:Y:S01]  /*be40*/  LDCU.64 UR6, c[0x0][0x890] ;  /* 0x00011200ff0677ac */ /* 0x000ee20008000a00 */
[----:B--2---:R-:W-:Y:S02]  /*be50*/  ISETP.NE.U32.AND P2, PT, RZ, UR4, PT ;  /* 0x00000004ff007c0c */ /* 0x004fe4000bf45070 */
[----:B---3--:R-:W-:Y:S02]  /*be60*/  ISETP.NE.U32.AND P1, PT, RZ, UR6, PT ;  /* 0x00000006ff007c0c */ /* 0x008fe4000bf25070 */
[----:B------:R-:W-:Y:S02]  /*be70*/  ISETP.NE.AND.EX P2, PT, RZ, UR5, PT, P2 ;  /* 0x00000005ff007c0c */ /* 0x000fe4000bf45320 */
[----:B------:R-:W-:-:S13]  /*be80*/  ISETP.NE.AND.EX P0, PT, RZ, UR7, PT, P1 ;  /* 0x00000007ff007c0c */ /* 0x000fda000bf05310 */
[----:B------:R-:W-:Y:S05]  /*be90*/  @P2 BRA P0, `(.L_x_185) ;  /* 0x00000000003c2947 */ /* 0x000fea0000000000 */
[----:B------:R-:W-:-:S13]  /*bea0*/  ISETP.NE.AND.EX P1, PT, RZ, UR7, PT, P1 ;  /* 0x00000007ff007c0c */ /* 0x000fda000bf25310 */
[----:B------:R-:W-:Y:S05]  /*beb0*/  @P1 BRA `(.L_x_186) ;  /* 0x00000000000c1947 */ /* 0x000fea0003800000 */
[----:B------:R-:W-:-:S13]  /*bec0*/  FSETP.NEU.AND P0, PT, R27, RZ, PT ;  /* 0x000000ff1b00720b */ /* 0x000fda0003f0d000 */
[----:B------:R-:W-:Y:S05]  /*bed0*/  @!P0 EXIT ;  /* 0x000000000000894d */ /* 0x000fea0003800000 */
[----:B------:R-:W-:Y:S05]  /*bee0*/  BRA `(.L_x_185) ;  /* 0x0000000000287947 */ /* 0x000fea0003800000 */
.L_x_186:
[----:B------:R-:W-:Y:S01]  /*bef0*/  ISETP.NE.AND P0, PT, R61, RZ, PT ;  /* 0x000000ff3d00720c */ /* 0x000fe20003f05270 */
[----:B------:R-:W-:-:S12]  /*bf00*/  BSSY.RECONVERGENT B0, `(.L_x_185) ;  /* 0x0000008000007945 */ /* 0x000fd80003800200 */
[----:B------:R-:W-:Y:S05]  /*bf10*/  @P0 BRA `(.L_x_187) ;  /* 0x0000000000100947 */ /* 0x000fea0003800000 */
[----:B------:R-:W-:-:S04]  /*bf20*/  ISETP.NE.U32.AND P0, PT, RZ, UR4, PT ;  /* 0x00000004ff007c0c */ /* 0x000fc8000bf05070 */
[----:B------:R-:W-:-:S13]  /*bf30*/  ISETP.NE.AND.EX P0, PT, RZ, UR5, PT, P0 ;  /* 0x00000005ff007c0c */ /* 0x000fda000bf05300 */
[----:B------:R-:W-:Y:S05]  /*bf40*/  @!P0 EXIT ;  /* 0x000000000000894d */ /* 0x000fea0003800000 */
[----:B------:R-:W-:Y:S05]  /*bf50*/  BRA `(.L_x_188) ;  /* 0x0000000000087947 */ /* 0x000fea0003800000 */
.L_x_187:
[----:B------:R-:W-:-:S13]  /*bf60*/  FSETP.NEU.AND P0, PT, R27, RZ, PT ;  /* 0x000000ff1b00720b */ /* 0x000fda0003f0d000 */
[----:B------:R-:W-:Y:S05]  /*bf70*/  @!P0 EXIT ;  /* 0x000000000000894d */ /* 0x000fea0003800000 */
.L_x_188:
[----:B------:R-:W-:Y:S05]  /*bf80*/  BSYNC.RECONVERGENT B0 ;  /* 0x0000000000007941 */ /* 0x000fea0003800200 */
.L_x_185:
[----:B------:R-:W-:Y:S01]  /*bf90*/  ULEA UR6, UR47, UR43, 0x3 ;  /* 0x0000002b2f067291 */ /* 0x000fe2000f8e18ff */
[----:B------:R-:W-:-:S04]  /*bfa0*/  DEPBAR.LE SB0, 0x0 ;  /* 0x000080000000791a */ /* 0x000fc80000000000 */
[----:B------:R-:W-:-:S04]  /*bfb0*/  UIADD3 UR6, UPT, UPT, UR6, 0x60, URZ ;  /* 0x0000006006067890 */ /* 0x000fc8000fffe0ff */
[----:B------:R-:W-:-:S09]  /*bfc0*/  UPRMT UR6, UR52, 0x654, UR6 ;  /* 0x0000065434067896 */ /* 0x000fd20008000006 */
[----:B------:R-:W-:Y:S01]  /*bfd0*/  SYNCS.ARRIVE.TRANS64.RED.A1T0 RZ, [UR6], RZ ;  /* 0x000000ffffff79a7 */ /* 0x000fe20008100406 */
[----:B------:R-:W-:Y:S05]  /*bfe0*/  EXIT ;  /* 0x000000000000794d */ /* 0x000fea0003800000 */
.L_x_24:
[----:B---3--:R3:W4:Y:S02]  /*bff0*/  SYNCS.PHASECHK.TRANS64.TRYWAIT P0, [R0+URZ+0x100], R2 ;  /* 0x00010002000075a7 */ /* 0x00872400080011ff */
[----:B----4-:R-:W-:Y:S05]  /*c000*/  @!P0 NANOSLEEP.SYNCS 0x989680 ;  /* 0x009896800000895d */ /* 0x010fea0003900000 */
[----:B------:R-:W4:Y:S02]  /*c010*/  @!P0 SYNCS.PHASECHK.TRANS64 P0, [R0+URZ+0x100], R2 ;  /* 0x00010002000085a7 */ /* 0x000f2400080010ff */
[----:B----4-:R-:W-:Y:S05]  /*c020*/  @!P0 BRA `(.L_x_24) ;  /* 0xfffffffc00f08947 */ /* 0x010fea000383ffff */
[----:B------:R-:W-:Y:S05]  /*c030*/  BRA `(.L_x_189) ;  /* 0xffffff5800e47947 */ /* 0x000fea000383ffff */
.L_x_27:
[----:B--2---:R-:W-:-:S07]  /*c040*/  MOV R0, UR6 ;  /* 0x0000000600007c02 */ /* 0x004fce0008000f00 */
.L_x_190:
[----:B--2---:R2:W3:Y:S02]  /*c050*/  SYNCS.PHASECHK.TRANS64.TRYWAIT P0, [R0+URZ+0x20], R3 ;  /* 0x00002003000075a7 */ /* 0x0044e400080011ff */
[----:B---3--:R-:W-:Y:S05]  /*c060*/  @!P0 NANOSLEEP.SYNCS 0x989680 ;  /* 0x009896800000895d */ /* 0x008fea0003900000 */
[----:B------:R-:W3:Y:S02]  /*c070*/  @!P0 SYNCS.PHASECHK.TRANS64 P0, [R0+URZ+0x20], R3 ;  /* 0x00002003000085a7 */ /* 0x000ee400080010ff */
[----:B---3--:R-:W-:Y:S05]  /*c080*/  @!P0 BRA `(.L_x_190) ;  /* 0xfffffffc00f08947 */ /* 0x008fea000383ffff */
[----:B------:R-:W-:Y:S05]  /*c090*/  BRA `(.L_x_26) ;  /* 0xffffff5c003c7947 */ /* 0x000fea000383ffff */
.L_x_36:
[----:B-1----:R-:W-:-:S07]  /*c0a0*/  MOV R0, UR7 ;  /* 0x0000000700007c02 */ /* 0x002fce0008000f00 */
.L_x_191:
[----:B-1----:R1:W2:Y:S02]  /*c0b0*/  SYNCS.PHASECHK.TRANS64.TRYWAIT P0, [R0+URZ+0x20], R3 ;  /* 0x00002003000075a7 */ /* 0x0022a400080011ff */
[----:B--2---:R-:W-:Y:S05]  /*c0c0*/  @!P0 NANOSLEEP.SYNCS 0x989680 ;  /* 0x009896800000895d */ /* 0x004fea0003900000 */
[----:B------:R-:W2:Y:S02]  /*c0d0*/  @!P0 SYNCS.PHASECHK.TRANS64 P0, [R0+URZ+0x20], R3 ;  /* 0x00002003000085a7 */ /* 0x000ea400080010ff */
[----:B--2---:R-:W-:Y:S05]  /*c0e0*/  @!P0 BRA `(.L_x_191) ;  /* 0xfffffffc00f08947 */ /* 0x004fea000383ffff */
[----:B------:R-:W-:Y:S05]  /*c0f0*/  BRA `(.L_x_35) ;  /* 0xffffff60004c7947 */ /* 0x000fea000383ffff */
.L_x_43:
[----:B-1----:R1:W4:Y:S02]  /*c100*/  SYNCS.PHASECHK.TRANS64.TRYWAIT P0, [R3+URZ+0x90], R0 ;  /* 0x00009000030075a7 */ /* 0x00232400080011ff */
[----:B----4-:R-:W-:Y:S05]  /*c110*/  @!P0 NANOSLEEP.SYNCS 0x989680 ;  /* 0x009896800000895d */ /* 0x010fea0003900000 */
[----:B------:R-:W4:Y:S02]  /*c120*/  @!P0 SYNCS.PHASECHK.TRANS64 P0, [R3+URZ+0x90], R0 ;  /* 0x00009000030085a7 */ /* 0x000f2400080010ff */
[----:B----4-:R-:W-:Y:S05]  /*c130*/  @!P0 BRA `(.L_x_43) ;  /* 0xfffffffc00f08947 */ /* 0x010fea000383ffff */
[----:B------:R-:W-:Y:S05]  /*c140*/  BRA `(.L_x_192) ;  /* 0xffffff64003c7947 */ /* 0x000fea000383ffff */
.L_x_47:
[----:B------:R-:W-:-:S07]  /*c150*/  MOV R0, UR4 ;  /* 0x0000000400007c02 */ /* 0x000fce0008000f00 */
.L_x_193:
[----:B-1----:R1:W2:Y:S02]  /*c160*/  SYNCS.PHASECHK.TRANS64.TRYWAIT P0, [R0+URZ], R2 ;  /* 0x00000002000075a7 */ /* 0x0022a400080011ff */
[----:B--2---:R-:W-:Y:S05]  /*c170*/  @!P0 NANOSLEEP.SYNCS 0x989680 ;  /* 0x009896800000895d */ /* 0x004fea0003900000 */
[----:B------:R-:W2:Y:S02]  /*c180*/  @!P0 SYNCS.PHASECHK.TRANS64 P0, [R0+URZ], R2 ;  /* 0x00000002000085a7 */ /* 0x000ea400080010ff */
[----:B--2---:R-:W-:Y:S05]  /*c190*/  @!P0 BRA `(.L_x_193) ;  /* 0xfffffffc00f08947 */ /* 0x004fea000383ffff */
[----:B------:R-:W-:Y:S05]  /*c1a0*/  BRA `(.L_x_194) ;  /* 0xffffff6800e87947 */ /* 0x000fea000383ffff */
.L_x_48:
[----:B------:R-:W-:-:S07]  /*c1b0*/  MOV R0, UR5 ;  /* 0x0000000500007c02 */ /* 0x000fce0008000f00 */
.L_x_195:
[----:B-1----:R1:W2:Y:S02]  /*c1c0*/  SYNCS.PHASECHK.TRANS64.TRYWAIT P0, [R0+URZ], R3 ;  /* 0x00000003000075a7 */ /* 0x0022a400080011ff */
[----:B--2---:R-:W-:Y:S05]  /*c1d0*/  @!P0 NANOSLEEP.SYNCS 0x989680 ;  /* 0x009896800000895d */ /* 0x004fea0003900000 */
[----:B------:R-:W2:Y:S02]  /*c1e0*/  @!P0 SYNCS.PHASECHK.TRANS64 P0, [R0+URZ], R3 ;  /* 0x00000003000085a7 */ /* 0x000ea400080010ff */
[----:B--2---:R-:W-:Y:S05]  /*c1f0*/  @!P0 BRA `(.L_x_195) ;  /* 0xfffffffc00f08947 */ /* 0x004fea000383ffff */
[----:B------:R-:W-:Y:S05]  /*c200*/  BRA `(.L_x_196) ;  /* 0xffffff6800f47947 */ /* 0x000fea000383ffff */
.L_x_49:
[----:B------:R-:W-:-:S07]  /*c210*/  MOV R0, UR5 ;  /* 0x0000000500007c02 */ /* 0x000fce0008000f00 */
.L_x_197:
[----:B-1----:R1:W2:Y:S02]  /*c220*/  SYNCS.PHASECHK.TRANS64.TRYWAIT P0, [R0+URZ], R3 ;  /* 0x00000003000075a7 */ /* 0x0022a400080011ff */
[----:B--2---:R-:W-:Y:S05]  /*c230*/  @!P0 NANOSLEEP.SYNCS 0x989680 ;  /* 0x009896800000895d */ /* 0x004fea0003900000 */
[----:B------:R-:W2:Y:S02]  /*c240*/  @!P0 SYNCS.PHASECHK.TRANS64 P0, [R0+URZ], R3 ;  /* 0x00000003000085a7 */ /* 0x000ea400080010ff */
[----:B--2---:R-:W-:Y:S05]  /*c250*/  @!P0 BRA `(.L_x_197) ;  /* 0xfffffffc00f08947 */ /* 0x004fea000383ffff */
[----:B------:R-:W-:Y:S05]  /*c260*/  BRA `(.L_x_198) ;  /* 0xffffff6c00007947 */ /* 0x000fea000383ffff */
.L_x_52:
[----:B--2---:R2:W3:Y:S02]  /*c270*/  SYNCS.PHASECHK.TRANS64.TRYWAIT P0, [R2+URZ+0xf0], R4 ;  /* 0x0000f004020075a7 */ /* 0x0044e400080011ff */
[----:B---3--:R-:W-:Y:S05]  /*c280*/  @!P0 NANOSLEEP.SYNCS 0x989680 ;  /* 0x009896800000895d */ /* 0x008fea0003900000 */
[----:B------:R-:W3:Y:S02]  /*c290*/  @!P0 SYNCS.PHASECHK.TRANS64 P0, [R2+URZ+0xf0], R4 ;  /* 0x0000f004020085a7 */ /* 0x000ee400080010ff */
[----:B---3--:R-:W-:Y:S05]  /*c2a0*/  @!P0 BRA `(.L_x_52) ;  /* 0xfffffffc00f08947 */ /* 0x008fea000383ffff */
[----:B------:R-:W-:Y:S05]  /*c2b0*/  BRA `(.L_x_199) ;  /* 0xffffff6c005c7947 */ /* 0x000fea000383ffff */
.L_x_53:
[----:B------:R-:W-:-:S07]  /*c2c0*/  MOV R2, UR4 ;  /* 0x0000000400027c02 */ /* 0x000fce0008000f00 */
.L_x_200:
[----:B--2---:R2:W3:Y:S02]  /*c2d0*/  SYNCS.PHASECHK.TRANS64.TRYWAIT P0, [R2+URZ+0xa0], R5 ;  /* 0x0000a005020075a7 */ /* 0x0044e400080011ff */
[----:B---3--:R-:W-:Y:S05]  /*c2e0*/  @!P0 NANOSLEEP.SYNCS 0x989680 ;  /* 0x009896800000895d */ /* 0x008fea0003900000 */
[----:B------:R-:W3:Y:S02]  /*c2f0*/  @!P0 SYNCS.PHASECHK.TRANS64 P0, [R2+URZ+0xa0], R5 ;  /* 0x0000a005020085a7 */ /* 0x000ee400080010ff */
[----:B---3--:R-:W-:Y:S05]  /*c300*/  @!P0 BRA `(.L_x_200) ;  /* 0xfffffffc00f08947 */ /* 0x008fea000383ffff */
[----:B------:R-:W-:Y:S05]  /*c310*/  BRA `(.L_x_201) ;  /* 0xffffff6c006c7947 */ /* 0x000fea000383ffff */
.L_x_54:
[----:B--2---:R2:W3:Y:S02]  /*c320*/  SYNCS.PHASECHK.TRANS64.TRYWAIT P1, [R2+URZ+0x90], R4 ;  /* 0x00009004020075a7 */ /* 0x0044e400080211ff */
[----:B---3--:R-:W-:Y:S05]  /*c330*/  @!P1 NANOSLEEP.SYNCS 0x989680 ;  /* 0x009896800000995d */ /* 0x008fea0003900000 */
[----:B------:R-:W3:Y:S02]  /*c340*/  @!P1 SYNCS.PHASECHK.TRANS64 P1, [R2+URZ+0x90], R4 ;  /* 0x00009004020095a7 */ /* 0x000ee400080210ff */
[----:B---3--:R-:W-:Y:S05]  /*c350*/  @!P1 BRA `(.L_x_54) ;  /* 0xfffffffc00f09947 */ /* 0x008fea000383ffff */
[----:B------:R-:W-:Y:S05]  /*c360*/  BRA `(.L_x_202) ;  /* 0xffffff6c009c7947 */ /* 0x000fea000383ffff */
.L_x_57:
[----:B------:R-:W-:-:S07]  /*c370*/  MOV R0, UR4 ;  /* 0x0000000400007c02 */ /* 0x000fce0008000f00 */
.L_x_203:
[----:B--2---:R2:W3:Y:S02]  /*c380*/  SYNCS.PHASECHK.TRANS64.TRYWAIT P0, [R0+URZ+0xa0], R2 ;  /* 0x0000a002000075a7 */ /* 0x0044e400080011ff */
[----:B---3--:R-:W-:Y:S05]  /*c390*/  @!P0 NANOSLEEP.SYNCS 0x989680 ;  /* 0x009896800000895d */ /* 0x008fea0003900000 */
[----:B------:R-:W3:Y:S02]  /*c3a0*/  @!P0 SYNCS.PHASECHK.TRANS64 P0, [R0+URZ+0xa0], R2 ;  /* 0x0000a002000085a7 */ /* 0x000ee400080010ff */
[----:B---3--:R-:W-:Y:S05]  /*c3b0*/  @!P0 BRA `(.L_x_203) ;  /* 0xfffffffc00f08947 */ /* 0x008fea000383ffff */
[----:B------:R-:W-:Y:S05]  /*c3c0*/  BRA `(.L_x_56) ;  /* 0xffffff6c00f07947 */ /* 0x000fea000383ffff */
.L_x_66:
[----:B--2---:R-:W-:-:S04]  /*c3d0*/  MOV R5, UR5 ;  /* 0x0000000500057c02 */ /* 0x004fc80008000f00 */
[----:B------:R2:W3:Y:S03]  /*c3e0*/  SYNCS.PHASECHK.TRANS64.TRYWAIT P0, [R5+URZ+0x8], R6 ;  /* 0x00000806050075a7 */ /* 0x0004e600080011ff */
[----:B---3--:R-:W-:Y:S05]  /*c3f0*/  @!P0 NANOSLEEP.SYNCS 0x989680 ;  /* 0x009896800000895d */ /* 0x008fea0003900000 */
[----:B------:R-:W3:Y:S02]  /*c400*/  @!P0 SYNCS.PHASECHK.TRANS64 P0, [R5+URZ+0x8], R6 ;  /* 0x00000806050085a7 */ /* 0x000ee400080010ff */
[----:B---3--:R-:W-:Y:S05]  /*c410*/  @!P0 BRA `(.L_x_66) ;  /* 0xfffffffc00ec8947 */ /* 0x008fea000383ffff */
[----:B------:R-:W-:Y:S05]  /*c420*/  BRA `(.L_x_65) ;  /* 0xffffff7000a47947 */ /* 0x000fea000383ffff */
.L_x_68:
[----:B------:R-:W-:Y:S01]  /*c430*/  BSSY B0, `(.L_x_204) ;  /* 0x0000006000007945 */ /* 0x000fe20003800000 */
[----:B------:R-:W-:-:S07]  /*c440*/  MOV R15, 0xffffffff ;  /* 0xffffffff000f7802 */ /* 0x000fce0000000f00 */
[----:B-12--5:R-:W-:Y:S05]  /*c450*/  WARPSYNC.COLLECTIVE R15, `(.L_x_205) ;  /* 0x000000000f0c7348 */ /* 0x026fea0003c00000 */
[----:B------:R-:W-:Y:S02]  /*c460*/  ELECT P6, UR79, PT ;  /* 0x00000000004f782f */ /* 0x000fe400038c0000 */
[----:B------:R-:W-:Y:S01]  /*c470*/  MOV R14, UR79 ;  /* 0x0000004f000e7c02 */ /* 0x000fe20008000f00 */
[----:B-12--5:R-:W-:Y:S10]  /*c480*/  ENDCOLLECTIVE ;  /* 0x000000000000791b */ /* 0x026ff40003800000 */
.L_x_205:
[----:B------:R-:W-:Y:S05]  /*c490*/  BSYNC B0 ;  /* 0x0000000000007941 */ /* 0x000fea0003800000 */
.L_x_204:
[----:B------:R-:W-:Y:S01]  /*c4a0*/  PLOP3.LUT P0, PT, P6, PT, PT, 0x80, 0x8 ;  /* 0x000000000008781c */ /* 0x000fe2000370f070 */
[----:B------:R-:W-:-:S12]  /*c4b0*/  BRA `(.L_x_206) ;  /* 0xffffff7000d07947 */ /* 0x000fd8000383ffff */
.L_x_70:
[----:B--2---:R-:W-:-:S04]  /*c4c0*/  MOV R0, UR5 ;  /* 0x0000000500007c02 */ /* 0x004fc80008000f00 */
[----:B------:R2:W3:Y:S03]  /*c4d0*/  SYNCS.PHASECHK.TRANS64.TRYWAIT P0, [R0+URZ+0x8], R4 ;  /* 0x00000804000075a7 */ /* 0x0004e600080011ff */
[----:B---3--:R-:W-:Y:S05]  /*c4e0*/  @!P0 NANOSLEEP.SYNCS 0x989680 ;  /* 0x009896800000895d */ /* 0x008fea0003900000 */
[----:B------:R-:W3:Y:S02]  /*c4f0*/  @!P0 SYNCS.PHASECHK.TRANS64 P0, [R0+URZ+0x8], R4 ;  /* 0x00000804000085a7 */ /* 0x000ee400080010ff */
[----:B---3--:R-:W-:Y:S05]  /*c500*/  @!P0 BRA `(.L_x_70) ;  /* 0xfffffffc00ec8947 */ /* 0x008fea000383ffff */
[----:B------:R-:W-:Y:S05]  /*c510*/  BRA `(.L_x_69) ;  /* 0xffffff7000d47947 */ /* 0x000fea000383ffff */
.L_x_71:
[----:B-1----:R1:W2:Y:S02]  /*c520*/  SYNCS.PHASECHK.TRANS64.TRYWAIT P0, [R0+URZ+0x90], R4 ;  /* 0x00009004000075a7 */ /* 0x0022a400080011ff */
[----:B--2---:R-:W-:Y:S05]  /*c530*/  @!P0 NANOSLEEP.SYNCS 0x989680 ;  /* 0x009896800000895d */ /* 0x004fea0003900000 */
[----:B------:R-:W2:Y:S02]  /*c540*/  @!P0 SYNCS.PHASECHK.TRANS64 P0, [R0+URZ+0x90], R4 ;  /* 0x00009004000085a7 */ /* 0x000ea400080010ff */
[----:B--2---:R-:W-:Y:S05]  /*c550*/  @!P0 BRA `(.L_x_71) ;  /* 0xfffffffc00f08947 */ /* 0x004fea000383ffff */
[----:B------:R-:W-:Y:S05]  /*c560*/  BRA `(.L_x_207) ;  /* 0xffffff7400e07947 */ /* 0x000fea000383ffff */
.L_x_73:
[----:B------:R-:W-:-:S07]  /*c570*/  MOV R0, UR46 ;  /* 0x0000002e00007c02 */ /* 0x000fce0008000f00 */
.L_x_208:
[----:B-1----:R1:W2:Y:S02]  /*c580*/  SYNCS.PHASECHK.TRANS64.TRYWAIT P0, [R0+URZ+0xd0], R4 ;  /* 0x0000d004000075a7 */ /* 0x0022a400080011ff */
[----:B--2---:R-:W-:Y:S05]  /*c590*/  @!P0 NANOSLEEP.SYNCS 0x989680 ;  /* 0x009896800000895d */ /* 0x004fea0003900000 */
[----:B------:R-:W2:Y:S02]  /*c5a0*/  @!P0 SYNCS.PHASECHK.TRANS64 P0, [R0+URZ+0xd0], R4 ;  /* 0x0000d004000085a7 */ /* 0x000ea400080010ff */
[----:B--2---:R-:W-:Y:S05]  /*c5b0*/  @!P0 BRA `(.L_x_208) ;  /* 0xfffffffc00f08947 */ /* 0x004fea000383ffff */
[----:B------:R-:W-:Y:S05]  /*c5c0*/  BRA `(.L_x_209) ;  /* 0xffffff78002c7947 */ /* 0x000fea000383ffff */
.L_x_76:
[----:B------:R-:W-:Y:S07]  /*c5d0*/  MOV R0, UR7 ;  /* 0x0000000700007c02 */ /* 0x000fee0008000f00 */
.L_x_210:
[----:B-1----:R1:W2:Y:S02]  /*c5e0*/  SYNCS.PHASECHK.TRANS64.TRYWAIT P0, [R0+URZ], R4 ;  /* 0x00000004000075a7 */ /* 0x0022a400080011ff */
[----:B--2---:R-:W-:Y:S05]  /*c5f0*/  @!P0 NANOSLEEP.SYNCS 0x989680 ;  /* 0x009896800000895d */ /* 0x004fea0003900000 */
[----:B------:R-:W2:Y:S02]  /*c600*/  @!P0 SYNCS.PHASECHK.TRANS64 P0, [R0+URZ], R4 ;  /* 0x00000004000085a7 */ /* 0x000ea400080010ff */
[----:B--2---:R-:W-:Y:S05]  /*c610*/  @!P0 BRA `(.L_x_210) ;  /* 0xfffffffc00f08947 */ /* 0x004fea000383ffff */
[----:B------:R-:W-:Y:S05]  /*c620*/  BRA `(.L_x_75) ;  /* 0xffffff7800407947 */ /* 0x000fea000383ffff */
.L_x_80:
[----:B-1----:R-:W-:-:S07]  /*c630*/  MOV R0, UR4 ;  /* 0x0000000400007c02 */ /* 0x002fce0008000f00 */
.L_x_211:
[----:B-1----:R1:W2:Y:S02]  /*c640*/  SYNCS.PHASECHK.TRANS64.TRYWAIT P0, [R0+URZ], R2 ;  /* 0x00000002000075a7 */ /* 0x0022a400080011ff */
[----:B--2---:R-:W-:Y:S05]  /*c650*/  @!P0 NANOSLEEP.SYNCS 0x989680 ;  /* 0x009896800000895d */ /* 0x004fea0003900000 */
[----:B------:R-:W2:Y:S02]  /*c660*/  @!P0 SYNCS.PHASECHK.TRANS64 P0, [R0+URZ], R2 ;  /* 0x00000002000085a7 */ /* 0x000ea400080010ff */
[----:B--2---:R-:W-:Y:S05]  /*c670*/  @!P0 BRA `(.L_x_211) ;  /* 0xfffffffc00f08947 */ /* 0x004fea000383ffff */
[----:B------:R-:W-:Y:S05]  /*c680*/  BRA `(.L_x_212) ;  /* 0xffffff7c00847947 */ /* 0x000fea000383ffff */
.L_x_81:
[----:B------:R-:W-:-:S07]  /*c690*/  MOV R0, UR5 ;  /* 0x0000000500007c02 */ /* 0x000fce0008000f00 */
.L_x_213:
[----:B-1----:R1:W2:Y:S02]  /*c6a0*/  SYNCS.PHASECHK.TRANS64.TRYWAIT P0, [R0+URZ], R3 ;  /* 0x00000003000075a7 */ /* 0x0022a400080011ff */
[----:B--2---:R-:W-:Y:S05]  /*c6b0*/  @!P0 NANOSLEEP.SYNCS 0x989680 ;  /* 0x009896800000895d */ /* 0x004fea0003900000 */
[----:B------:R-:W2:Y:S02]  /*c6c0*/  @!P0 SYNCS.PHASECHK.TRANS64 P0, [R0+URZ], R3 ;  /* 0x00000003000085a7 */ /* 0x000ea400080010ff */
[----:B--2---:R-:W-:Y:S05]  /*c6d0*/  @!P0 BRA `(.L_x_213) ;  /* 0xfffffffc00f08947 */ /* 0x004fea000383ffff */
[----:B------:R-:W-:Y:S05]  /*c6e0*/  BRA `(.L_x_214) ;  /* 0xffffff7c00907947 */ /* 0x000fea000383ffff */
.L_x_82:
[----:B------:R-:W-:-:S07]  /*c6f0*/  MOV R0, UR5 ;  /* 0x0000000500007c02 */ /* 0x000fce0008000f00 */
.L_x_215:
[----:B-1----:R1:W2:Y:S02]  /*c700*/  SYNCS.PHASECHK.TRANS64.TRYWAIT P0, [R0+URZ], R3 ;  /* 0x00000003000075a7 */ /* 0x0022a400080011ff */
[----:B--2---:R-:W-:Y:S05]  /*c710*/  @!P0 NANOSLEEP.SYNCS 0x989680 ;  /* 0x009896800000895d */ /* 0x004fea0003900000 */
[----:B------:R-:W2:Y:S02]  /*c720*/  @!P0 SYNCS.PHASECHK.TRANS64 P0, [R0+URZ], R3 ;  /* 0x00000003000085a7 */ /* 0x000ea400080010ff */
[----:B--2---:R-:W-:Y:S05]  /*c730*/  @!P0 BRA `(.L_x_215) ;  /* 0xfffffffc00f08947 */ /* 0x004fea000383ffff */
[----:B------:R-:W-:Y:S05]  /*c740*/  BRA `(.L_x_216) ;  /* 0xffffff7c009c7947 */ /* 0x000fea000383ffff */
.L_x_85:
[----:B------:R-:W-:-:S07]  /*c750*/  MOV R0, UR41 ;  /* 0x0000002900007c02 */ /* 0x000fce0008000f00 */
.L_x_217:
[----:B-1----:R1:W2:Y:S02]  /*c760*/  SYNCS.PHASECHK.TRANS64.TRYWAIT P1, [R0+URZ+0x110], R2 ;  /* 0x00011002000075a7 */ /* 0x0022a400080211ff */
[----:B--2---:R-:W-:Y:S05]  /*c770*/  @!P1 NANOSLEEP.SYNCS 0x989680 ;  /* 0x009896800000995d */ /* 0x004fea0003900000 */
[----:B------:R-:W2:Y:S02]  /*c780*/  @!P1 SYNCS.PHASECHK.TRANS64 P1, [R0+URZ+0x110], R2 ;  /* 0x00011002000095a7 */ /* 0x000ea400080210ff */
[----:B--2---:R-:W-:Y:S05]  /*c790*/  @!P1 BRA `(.L_x_217) ;  /* 0xfffffffc00f09947 */ /* 0x004fea000383ffff */
[----:B------:R-:W-:Y:S05]  /*c7a0*/  BRA `(.L_x_218) ;  /* 0xffffff7c00e87947 */ /* 0x000fea000383ffff */
.L_x_90:
[----:B---3--:R3:W4:Y:S02]  /*c7b0*/  SYNCS.PHASECHK.TRANS64.TRYWAIT P0, [R12+URZ+0x90], R0 ;  /* 0x000090000c0075a7 */ /* 0x00872400080011ff */
[----:B----4-:R-:W-:Y:S05]  /*c7c0*/  @!P0 NANOSLEEP.SYNCS 0x989680 ;  /* 0x009896800000895d */ /* 0x010fea0003900000 */
[----:B------:R-:W4:Y:S02]  /*c7d0*/  @!P0 SYNCS.PHASECHK.TRANS64 P0, [R12+URZ+0x90], R0 ;  /* 0x000090000c0085a7 */ /* 0x000f2400080010ff */
[----:B----4-:R-:W-:Y:S05]  /*c7e0*/  @!P0 BRA `(.L_x_90) ;  /* 0xfffffffc00f08947 */ /* 0x010fea000383ffff */
[----:B------:R-:W-:Y:S05]  /*c7f0*/  BRA `(.L_x_219) ;  /* 0xffffff8400087947 */ /* 0x000fea000383ffff */
.L_x_93:
[----:B-1----:R-:W-:Y:S07]  /*c800*/  MOV R0, UR21 ;  /* 0x0000001500007c02 */ /* 0x002fee0008000f00 */
.L_x_220:
[----:B-1----:R1:W3:Y:S02]  /*c810*/  SYNCS.PHASECHK.TRANS64.TRYWAIT P2, [R0+URZ+0x88], R6 ;  /* 0x00008806000075a7 */ /* 0x0022e400080411ff */
[----:B---3--:R-:W-:Y:S05]  /*c820*/  @!P2 NANOSLEEP.SYNCS 0x989680 ;  /* 0x009896800000a95d */ /* 0x008fea0003900000 */
[----:B------:R-:W3:Y:S02]  /*c830*/  @!P2 SYNCS.PHASECHK.TRANS64 P2, [R0+URZ+0x88], R6 ;  /* 0x000088060000a5a7 */ /* 0x000ee400080410ff */
[----:B---3--:R-:W-:Y:S05]  /*c840*/  @!P2 BRA `(.L_x_220) ;  /* 0xfffffffc00f0a947 */ /* 0x008fea000383ffff */
[----:B------:R-:W-:Y:S05]  /*c850*/  BRA `(.L_x_92) ;  /* 0xffffff8800747947 */ /* 0x000fea000383ffff */
.L_x_96:
[----:B------:R-:W-:Y:S07]  /*c860*/  MOV R0, UR21 ;  /* 0x0000001500007c02 */ /* 0x000fee0008000f00 */
.L_x_221:
[----:B-1----:R1:W3:Y:S02]  /*c870*/  SYNCS.PHASECHK.TRANS64.TRYWAIT P0, [R0+URZ+0x60], R10 ;  /* 0x0000600a000075a7 */ /* 0x0022e400080011ff */
[----:B---3--:R-:W-:Y:S05]  /*c880*/  @!P0 NANOSLEEP.SYNCS 0x989680 ;  /* 0x009896800000895d */ /* 0x008fea0003900000 */
[----:B------:R-:W3:Y:S02]  /*c890*/  @!P0 SYNCS.PHASECHK.TRANS64 P0, [R0+URZ+0x60], R10 ;  /* 0x0000600a000085a7 */ /* 0x000ee400080010ff */
[----:B---3--:R-:W-:Y:S05]  /*c8a0*/  @!P0 BRA `(.L_x_221) ;  /* 0xfffffffc00f08947 */ /* 0x008fea000383ffff */
[----:B------:R-:W-:Y:S05]  /*c8b0*/  BRA `(.L_x_222) ;  /* 0xffffff8800d07947 */ /* 0x000fea000383ffff */
.L_x_97:
[----:B------:R-:W-:Y:S07]  /*c8c0*/  MOV R0, UR21 ;  /* 0x0000001500007c02 */ /* 0x000fee0008000f00 */
.L_x_223:
[----:B-1----:R1:W3:Y:S02]  /*c8d0*/  SYNCS.PHASECHK.TRANS64.TRYWAIT P0, [R0+URZ+0x68], R10 ;  /* 0x0000680a000075a7 */ /* 0x0022e400080011ff */
[----:B---3--:R-:W-:Y:S05]  /*c8e0*/  @!P0 NANOSLEEP.SYNCS 0x989680 ;  /* 0x009896800000895d */ /* 0x008fea0003900000 */
[----:B------:R-:W3:Y:S02]  /*c8f0*/  @!P0 SYNCS.PHASECHK.TRANS64 P0, [R0+URZ+0x68], R10 ;  /* 0x0000680a000085a7 */ /* 0x000ee400080010ff */
[----:B---3--:R-:W-:Y:S05]  /*c900*/  @!P0 BRA `(.L_x_223) ;  /* 0xfffffffc00f08947 */ /* 0x008fea000383ffff */
[----:B------:R-:W-:Y:S05]  /*c910*/  BRA `(.L_x_224) ;  /* 0xffffff8c000c7947 */ /* 0x000fea000383ffff */
.L_x_98:
[----:B------:R-:W-:Y:S07]  /*c920*/  MOV R0, UR21 ;  /* 0x0000001500007c02 */ /* 0x000fee0008000f00 */
.L_x_225:
[----:B-1----:R1:W3:Y:S02]  /*c930*/  SYNCS.PHASECHK.TRANS64.TRYWAIT P0, [R0+URZ+0x70], R10 ;  /* 0x0000700a000075a7 */ /* 0x0022e400080011ff */
[----:B---3--:R-:W-:Y:S05]  /*c940*/  @!P0 NANOSLEEP.SYNCS 0x989680 ;  /* 0x009896800000895d */ /* 0x008fea0003900000 */
[----:B------:R-:W3:Y:S02]  /*c950*/  @!P0 SYNCS.PHASECHK.TRANS64 P0, [R0+URZ+0x70], R10 ;  /* 0x0000700a000085a7 */ /* 0x000ee400080010ff */
[----:B---3--:R-:W-:Y:S05]  /*c960*/  @!P0 BRA `(.L_x_225) ;  /* 0xfffffffc00f08947 */ /* 0x008fea000383ffff */
[----:B------:R-:W-:Y:S05]  /*c970*/  BRA `(.L_x_226) ;  /* 0xffffff8c004c7947 */ /* 0x000fea000383ffff */
.L_x_99:
[----:B------:R-:W-:Y:S07]  /*c980*/  MOV R0, UR21 ;  /* 0x0000001500007c02 */ /* 0x000fee0008000f00 */
.L_x_227:
[----:B-1----:R1:W3:Y:S02]  /*c990*/  SYNCS.PHASECHK.TRANS64.TRYWAIT P0, [R0+URZ+0x78], R10 ;  /* 0x0000780a000075a7 */ /* 0x0022e400080011ff */
[----:B---3--:R-:W-:Y:S05]  /*c9a0*/  @!P0 NANOSLEEP.SYNCS 0x989680 ;  /* 0x009896800000895d */ /* 0x008fea0003900000 */
[----:B------:R-:W3:Y:S02]  /*c9b0*/  @!P0 SYNCS.PHASECHK.TRANS64 P0, [R0+URZ+0x78], R10 ;  /* 0x0000780a000085a7 */ /* 0x000ee400080010ff */
[----:B---3--:R-:W-:Y:S05]  /*c9c0*/  @!P0 BRA `(.L_x_227) ;  /* 0xfffffffc00f08947 */ /* 0x008fea000383ffff */
[----:B------:R-:W-:Y:S05]  /*c9d0*/  BRA `(.L_x_228) ;  /* 0xffffff8c00907947 */ /* 0x000fea000383ffff */
.L_x_100:
[----:B------:R-:W-:Y:S07]  /*c9e0*/  MOV R0, UR21 ;  /* 0x0000001500007c02 */ /* 0x000fee0008000f00 */
.L_x_229:
[----:B-1----:R1:W3:Y:S02]  /*c9f0*/  SYNCS.PHASECHK.TRANS64.TRYWAIT P0, [R0+URZ+0x60], R9 ;  /* 0x00006009000075a7 */ /* 0x0022e400080011ff */
[----:B---3--:R-:W-:Y:S05]  /*ca00*/  @!P0 NANOSLEEP.SYNCS 0x989680 ;  /* 0x009896800000895d */ /* 0x008fea0003900000 */
[----:B------:R-:W3:Y:S02]  /*ca10*/  @!P0 SYNCS.PHASECHK.TRANS64 P0, [R0+URZ+0x60], R9 ;  /* 0x00006009000085a7 */ /* 0x000ee400080010ff */
[----:B---3--:R-:W-:Y:S05]  /*ca20*/  @!P0 BRA `(.L_x_229) ;  /* 0xfffffffc00f08947 */ /* 0x008fea000383ffff */
[----:B------:R-:W-:Y:S05]  /*ca30*/  BRA `(.L_x_230) ;  /* 0xffffff8c00d87947 */ /* 0x000fea000383ffff */
.L_x_101:
[----:B------:R-:W-:Y:S07]  /*ca40*/  MOV R0, UR21 ;  /* 0x0000001500007c02 */ /* 0x000fee0008000f00 */
.L_x_231:
[----:B-1----:R1:W3:Y:S02]  /*ca50*/  SYNCS.PHASECHK.TRANS64.TRYWAIT P0, [R0+URZ+0x68], R9 ;  /* 0x00006809000075a7 */ /* 0x0022e400080011ff */
[----:B---3--:R-:W-:Y:S05]  /*ca60*/  @!P0 NANOSLEEP.SYNCS 0x989680 ;  /* 0x009896800000895d */ /* 0x008fea0003900000 */
[----:B------:R-:W3:Y:S02]  /*ca70*/  @!P0 SYNCS.PHASECHK.TRANS64 P0, [R0+URZ+0x68], R9 ;  /* 0x00006809000085a7 */ /* 0x000ee400080010ff */
[----:B---3--:R-:W-:Y:S05]  /*ca80*/  @!P0 BRA `(.L_x_231) ;  /* 0xfffffffc00f08947 */ /* 0x008fea000383ffff */
[----:B------:R-:W-:Y:S05]  /*ca90*/  BRA `(.L_x_232) ;  /* 0xffffff9000207947 */ /* 0x000fea000383ffff */
.L_x_102:
[----:B------:R-:W-:Y:S07]  /*caa0*/  MOV R0, UR21 ;  /* 0x0000001500007c02 */ /* 0x000fee0008000f00 */
.L_x_233:
[----:B-1----:R1:W3:Y:S02]  /*cab0*/  SYNCS.PHASECHK.TRANS64.TRYWAIT P0, [R0+URZ+0x70], R9 ;  /* 0x00007009000075a7 */ /* 0x0022e400080011ff */
[----:B---3--:R-:W-:Y:S05]  /*cac0*/  @!P0 NANOSLEEP.SYNCS 0x989680 ;  /* 0x009896800000895d */ /* 0x008fea0003900000 */
[----:B------:R-:W3:Y:S02]  /*cad0*/  @!P0 SYNCS.PHASECHK.TRANS64 P0, [R0+URZ+0x70], R9 ;  /* 0x00007009000085a7 */ /* 0x000ee400080010ff */
[----:B---3--:R-:W-:Y:S05]  /*cae0*/  @!P0 BRA `(.L_x_233) ;  /* 0xfffffffc00f08947 */ /* 0x008fea000383ffff */
[----:B------:R-:W-:Y:S05]  /*caf0*/  BRA `(.L_x_234) ;  /* 0xffffff9000687947 */ /* 0x000fea000383ffff */
.L_x_103:
[----:B------:R-:W-:Y:S07]  /*cb00*/  MOV R0, UR21 ;  /* 0x0000001500007c02 */ /* 0x000fee0008000f00 */
.L_x_235:
[----:B-1----:R1:W3:Y:S02]  /*cb10*/  SYNCS.PHASECHK.TRANS64.TRYWAIT P0, [R0+URZ+0x78], R9 ;  /* 0x00007809000075a7 */ /* 0x0022e400080011ff */
[----:B---3--:R-:W-:Y:S05]  /*cb20*/  @!P0 NANOSLEEP.SYNCS 0x989680 ;  /* 0x009896800000895d */ /* 0x008fea0003900000 */
[----:B------:R-:W3:Y:S02]  /*cb30*/  @!P0 SYNCS.PHASECHK.TRANS64 P0, [R0+URZ+0x78], R9 ;  /* 0x00007809000085a7 */ /* 0x000ee400080010ff */
[----:B---3--:R-:W-:Y:S05]  /*cb40*/  @!P0 BRA `(.L_x_235) ;  /* 0xfffffffc00f08947 */ /* 0x008fea000383ffff */
[----:B------:R-:W-:Y:S05]  /*cb50*/  BRA `(.L_x_236) ;  /* 0xffffff9000ac7947 */ /* 0x000fea000383ffff */
.L_x_105:
[----:B------:R-:W-:-:S07]  /*cb60*/  MOV R0, UR21 ;  /* 0x0000001500007c02 */ /* 0x000fce0008000f00 */
.L_x_237:
[----:B-1----:R1:W4:Y:S02]  /*cb70*/  SYNCS.PHASECHK.TRANS64.TRYWAIT P0, [R0+URZ+0x60], R10 ;  /* 0x0000600a000075a7 */ /* 0x00232400080011ff */
[----:B----4-:R-:W-:Y:S05]  /*cb80*/  @!P0 NANOSLEEP.SYNCS 0x989680 ;  /* 0x009896800000895d */ /* 0x010fea0003900000 */
[----:B------:R-:W4:Y:S02]  /*cb90*/  @!P0 SYNCS.PHASECHK.TRANS64 P0, [R0+URZ+0x60], R10 ;  /* 0x0000600a000085a7 */ /* 0x000f2400080010ff */
[----:B----4-:R-:W-:Y:S05]  /*cba0*/  @!P0 BRA `(.L_x_237) ;  /* 0xfffffffc00f08947 */ /* 0x010fea000383ffff */
[----:B------:R-:W-:Y:S05]  /*cbb0*/  BRA `(.L_x_238) ;  /* 0xffffff94001c7947 */ /* 0x000fea000383ffff */
.L_x_106:
[----:B-1----:R-:W-:-:S07]  /*cbc0*/  MOV R0, UR21 ;  /* 0x0000001500007c02 */ /* 0x002fce0008000f00 */
.L_x_239:
[----:B-1----:R1:W4:Y:S02]  /*cbd0*/  SYNCS.PHASECHK.TRANS64.TRYWAIT P0, [R0+URZ+0x68], R10 ;  /* 0x0000680a000075a7 */ /* 0x00232400080011ff */
[----:B----4-:R-:W-:Y:S05]  /*cbe0*/  @!P0 NANOSLEEP.SYNCS 0x989680 ;  /* 0x009896800000895d */ /* 0x010fea0003900000 */
[----:B------:R-:W4:Y:S02]  /*cbf0*/  @!P0 SYNCS.PHASECHK.TRANS64 P0, [R0+URZ+0x68], R10 ;  /* 0x0000680a000085a7 */ /* 0x000f2400080010ff */
[----:B----4-:R-:W-:Y:S05]  /*cc00*/  @!P0 BRA `(.L_x_239) ;  /* 0xfffffffc00f08947 */ /* 0x010fea000383ffff */
[----:B------:R-:W-:Y:S05]  /*cc10*/  BRA `(.L_x_240) ;  /* 0xffffff94000c7947 */ /* 0x000fea000383ffff */
.L_x_107:
[----:B------:R-:W-:-:S07]  /*cc20*/  MOV R2, UR21 ;  /* 0x0000001500027c02 */ /* 0x000fce0008000f00 */
.L_x_241:
[----:B-1----:R1:W4:Y:S02]  /*cc30*/  SYNCS.PHASECHK.TRANS64.TRYWAIT P0, [R2+URZ+0x70], R10 ;  /* 0x0000700a020075a7 */ /* 0x00232400080011ff */
[----:B----4-:R-:W-:Y:S05]  /*cc40*/  @!P0 NANOSLEEP.SYNCS 0x989680 ;  /* 0x009896800000895d */ /* 0x010fea0003900000 */
[----:B------:R-:W4:Y:S02]  /*cc50*/  @!P0 SYNCS.PHASECHK.TRANS64 P0, [R2+URZ+0x70], R10 ;  /* 0x0000700a020085a7 */ /* 0x000f2400080010ff */
[----:B----4-:R-:W-:Y:S05]  /*cc60*/  @!P0 BRA `(.L_x_241) ;  /* 0xfffffffc00f08947 */ /* 0x010fea000383ffff */
[----:B------:R-:W-:Y:S05]  /*cc70*/  BRA `(.L_x_242) ;  /* 0xffffff9400007947 */ /* 0x000fea000383ffff */
.L_x_109:
[----:B--2---:R2:W3:Y:S02]  /*cc80*/  SYNCS.PHASECHK.TRANS64.TRYWAIT P0, [R0+URZ+0x90], R2 ;  /* 0x00009002000075a7 */ /* 0x0044e400080011ff */
[----:B---3--:R-:W-:Y:S05]  /*cc90*/  @!P0 NANOSLEEP.SYNCS 0x989680 ;  /* 0x009896800000895d */ /* 0x008fea0003900000 */
[----:B------:R-:W3:Y:S02]  /*cca0*/  @!P0 SYNCS.PHASECHK.TRANS64 P0, [R0+URZ+0x90], R2 ;  /* 0x00009002000085a7 */ /* 0x000ee400080010ff */
[----:B---3--:R-:W-:Y:S05]  /*ccb0*/  @!P0 BRA `(.L_x_109) ;  /* 0xfffffffc00f08947 */ /* 0x008fea000383ffff */
[----:B------:R-:W-:Y:S05]  /*ccc0*/  BRA `(.L_x_243) ;  /* 0xffffff9400bc7947 */ /* 0x000fea000383ffff */
.L_x_120:
[----:B-1----:R-:W-:Y:S04]  /*ccd0*/  MOV R2, UR43 ;  /* 0x0000002b00027c02 */ /* 0x002fe80008000f00 */
[----:B------:R1:W2:Y:S03]  /*cce0*/  SYNCS.PHASECHK.TRANS64.TRYWAIT P0, [R2+URZ+0x40], R3 ;  /* 0x00004003020075a7 */ /* 0x0002a600080011ff */
[----:B--2---:R-:W-:Y:S05]  /*ccf0*/  @!P0 NANOSLEEP.SYNCS 0x989680 ;  /* 0x009896800000895d */ /* 0x004fea0003900000 */
[----:B------:R-:W2:Y:S02]  /*cd00*/  @!P0 SYNCS.PHASECHK.TRANS64 P0, [R2+URZ+0x40], R3 ;  /* 0x00004003020085a7 */ /* 0x000ea400080010ff */
[----:B--2---:R-:W-:Y:S05]  /*cd10*/  @!P0 BRA `(.L_x_120) ;  /* 0xfffffffc00ec8947 */ /* 0x004fea000383ffff */
[----:B------:R-:W-:Y:S05]  /*cd20*/  BRA `(.L_x_119) ;  /* 0xffffffa400147947 */ /* 0x000fea000383ffff */
.L_x_122:
[----:B-1----:R1:W4:Y:S02]  /*cd30*/  SYNCS.PHASECHK.TRANS64.TRYWAIT P1, [R74+URZ+0xb0], R0 ;  /* 0x0000b0004a0075a7 */ /* 0x00232400080211ff */
[----:B----4-:R-:W-:Y:S05]  /*cd40*/  @!P1 NANOSLEEP.SYNCS 0x989680 ;  /* 0x009896800000995d */ /* 0x010fea0003900000 */
[----:B------:R-:W4:Y:S02]  /*cd50*/  @!P1 SYNCS.PHASECHK.TRANS64 P1, [R74+URZ+0xb0], R0 ;  /* 0x0000b0004a0095a7 */ /* 0x000f2400080210ff */
[----:B----4-:R-:W-:Y:S05]  /*cd60*/  @!P1 BRA `(.L_x_122) ;  /* 0xfffffffc00f09947 */ /* 0x010fea000383ffff */
[----:B------:R-:W-:Y:S05]  /*cd70*/  BRA `(.L_x_121) ;  /* 0xffffffa4003c7947 */ /* 0x000fea000383ffff */
.L_x_131:
[----:B-1----:R1:W3:Y:S02]  /*cd80*/  SYNCS.PHASECHK.TRANS64.TRYWAIT P0, [R2+URZ+0x40], R0 ;  /* 0x00004000020075a7 */ /* 0x0022e400080011ff */
[----:B---3--:R-:W-:Y:S05]  /*cd90*/  @!P0 NANOSLEEP.SYNCS 0x989680 ;  /* 0x009896800000895d */ /* 0x008fea0003900000 */
[----:B------:R-:W3:Y:S02]  /*cda0*/  @!P0 SYNCS.PHASECHK.TRANS64 P0, [R2+URZ+0x40], R0 ;  /* 0x00004000020085a7 */ /* 0x000ee400080010ff */
[----:B---3--:R-:W-:Y:S05]  /*cdb0*/  @!P0 BRA `(.L_x_131) ;  /* 0xfffffffc00f08947 */ /* 0x008fea000383ffff */
[----:B------:R-:W-:Y:S05]  /*cdc0*/  BRA `(.L_x_130) ;  /* 0xffffffac00587947 */ /* 0x000fea000383ffff */
.L_x_139:
[----:B-1----:R1:W3:Y:S02]  /*cdd0*/  SYNCS.PHASECHK.TRANS64.TRYWAIT P0, [R0+URZ+0x40], R6 ;  /* 0x00004006000075a7 */ /* 0x0022e400080011ff */
[----:B---3--:R-:W-:Y:S05]  /*cde0*/  @!P0 NANOSLEEP.SYNCS 0x989680 ;  /* 0x009896800000895d */ /* 0x008fea0003900000 */
[----:B------:R-:W3:Y:S02]  /*cdf0*/  @!P0 SYNCS.PHASECHK.TRANS64 P0, [R0+URZ+0x40], R6 ;  /* 0x00004006000085a7 */ /* 0x000ee400080010ff */
[----:B---3--:R-:W-:Y:S05]  /*ce00*/  @!P0 BRA `(.L_x_139) ;  /* 0xfffffffc00f08947 */ /* 0x008fea000383ffff */
[----:B------:R-:W-:Y:S05]  /*ce10*/  BRA `(.L_x_138) ;  /* 0xffffffb400987947 */ /* 0x000fea000383ffff */
.L_x_147:
[----:B-1----:R1:W3:Y:S02]  /*ce20*/  SYNCS.PHASECHK.TRANS64.TRYWAIT P0, [R0+URZ+0x40], R6 ;  /* 0x00004006000075a7 */ /* 0x0022e400080011ff */
[----:B---3--:R-:W-:Y:S05]  /*ce30*/  @!P0 NANOSLEEP.SYNCS 0x989680 ;  /* 0x009896800000895d */ /* 0x008fea0003900000 */
[----:B------:R-:W3:Y:S02]  /*ce40*/  @!P0 SYNCS.PHASECHK.TRANS64 P0, [R0+URZ+0x40], R6 ;  /* 0x00004006000085a7 */ /* 0x000ee400080010ff */
[----:B---3--:R-:W-:Y:S05]  /*ce50*/  @!P0 BRA `(.L_x_147) ;  /* 0xfffffffc00f08947 */ /* 0x008fea000383ffff */
[----:B------:R-:W-:Y:S05]  /*ce60*/  BRA `(.L_x_146) ;  /* 0xffffffbc00dc7947 */ /* 0x000fea000383ffff */
.L_x_155:
[----:B-1----:R1:W3:Y:S02]  /*ce70*/  SYNCS.PHASECHK.TRANS64.TRYWAIT P0, [R0+URZ+0x40], R6 ;  /* 0x00004006000075a7 */ /* 0x0022e400080011ff */
[----:B---3--:R-:W-:Y:S05]  /*ce80*/  @!P0 NANOSLEEP.SYNCS 0x989680 ;  /* 0x009896800000895d */ /* 0x008fea0003900000 */
[----:B------:R-:W3:Y:S02]  /*ce90*/  @!P0 SYNCS.PHASECHK.TRANS64 P0, [R0+URZ+0x40], R6 ;  /* 0x00004006000085a7 */ /* 0x000ee400080010ff */
[----:B---3--:R-:W-:Y:S05]  /*cea0*/  @!P0 BRA `(.L_x_155) ;  /* 0xfffffffc00f08947 */ /* 0x008fea000383ffff */
[----:B------:R-:W-:Y:S05]  /*ceb0*/  BRA `(.L_x_154) ;  /* 0xffffffc8002c7947 */ /* 0x000fea000383ffff */
.L_x_163:
[----:B-1----:R1:W2:Y:S02]  /*cec0*/  SYNCS.PHASECHK.TRANS64.TRYWAIT P0, [R0+URZ+0x40], R6 ;  /* 0x00004006000075a7 */ /* 0x0022a400080011ff */
[----:B--2---:R-:W-:Y:S05]  /*ced0*/  @!P0 NANOSLEEP.SYNCS 0x989680 ;  /* 0x009896800000895d */ /* 0x004fea0003900000 */
[----:B------:R-:W2:Y:S02]  /*cee0*/  @!P0 SYNCS.PHASECHK.TRANS64 P0, [R0+URZ+0x40], R6 ;  /* 0x00004006000085a7 */ /* 0x000ea400080010ff */
[----:B--2---:R-:W-:Y:S05]  /*cef0*/  @!P0 BRA `(.L_x_163) ;  /* 0xfffffffc00f08947 */ /* 0x004fea000383ffff */
[----:B------:R-:W-:Y:S05]  /*cf00*/  BRA `(.L_x_162) ;  /* 0xffffffd0008c7947 */ /* 0x000fea000383ffff */
.L_x_171:
[----:B-1----:R1:W2:Y:S02]  /*cf10*/  SYNCS.PHASECHK.TRANS64.TRYWAIT P0, [R0+URZ+0x40], R6 ;  /* 0x00004006000075a7 */ /* 0x0022a400080011ff */
[----:B--2---:R-:W-:Y:S05]  /*cf20*/  @!P0 NANOSLEEP.SYNCS 0x989680 ;  /* 0x009896800000895d */ /* 0x004fea0003900000 */
[----:B------:R-:W2:Y:S02]  /*cf30*/  @!P0 SYNCS.PHASECHK.TRANS64 P0, [R0+URZ+0x40], R6 ;  /* 0x00004006000085a7 */ /* 0x000ea400080010ff */
[----:B--2---:R-:W-:Y:S05]  /*cf40*/  @!P0 BRA `(.L_x_171) ;  /* 0xfffffffc00f08947 */ /* 0x004fea000383ffff */
[----:B------:R-:W-:Y:S05]  /*cf50*/  BRA `(.L_x_170) ;  /* 0xffffffd800e07947 */ /* 0x000fea000383ffff */
.L_x_179:
[----:B-1----:R1:W2:Y:S02]  /*cf60*/  SYNCS.PHASECHK.TRANS64.TRYWAIT P0, [R0+URZ+0x40], R77 ;  /* 0x0000404d000075a7 */ /* 0x0022a400080011ff */
[----:B--2---:R-:W-:Y:S05]  /*cf70*/  @!P0 NANOSLEEP.SYNCS 0x989680 ;  /* 0x009896800000895d */ /* 0x004fea0003900000 */
[----:B------:R-:W2:Y:S02]  /*cf80*/  @!P0 SYNCS.PHASECHK.TRANS64 P0, [R0+URZ+0x40], R77 ;  /* 0x0000404d000085a7 */ /* 0x000ea400080010ff */
[----:B--2---:R-:W-:Y:S05]  /*cf90*/  @!P0 BRA `(.L_x_179) ;  /* 0xfffffffc00f08947 */ /* 0x004fea000383ffff */
[----:B------:R-:W-:Y:S05]  /*cfa0*/  BRA `(.L_x_178) ;  /* 0xffffffe400347947 */ /* 0x000fea000383ffff */
        .weak           $__internal_0_$__cuda_sm10x_tcgen05_guardrail_trap_col_being_dealloced_not_returned_by_alloc
        .type           $__internal_0_$__cuda_sm10x_tcgen05_guardrail_trap_col_being_dealloced_not_returned_by_alloc,@function
        .size           $__internal_0_$__cuda_sm10x_tcgen05_guardrail_trap_col_being_dealloced_not_returned_by_alloc,($__internal_1_$__cuda_sm10x_tcgen05_guardrail_trap_phase_invalid_during_alloc - $__internal_0_$__cuda_sm10x_tcgen05_guardrail_trap_col_being_dealloced_not_returned_by_alloc)
$__internal_0_$__cuda_sm10x_tcgen05_guardrail_trap_col_being_dealloced_not_returned_by_alloc:
[----:B------:R-:W-:Y:S05]  /*cfb0*/  BPT.TRAP 0x1 ;  /* 0x000000040000795c */ /* 0x000fea0000300000 */
[----:B------:R-:W-:-:S04]  /*cfc0*/  HFMA2 R3, -RZ, RZ, 0, 0 ;  /* 0x00000000ff037431 */ /* 0x000fc800000001ff */
[----:B------:R-:W-:Y:S05]  /*cfd0*/  RET.REL.NODEC R2 `(_ZN7cutlass13device_kernelINS_4gemm6kernel13GemmUniversalIN4cute5tupleIJiiiiEEENS1_10collective13CollectiveMmaINS1_35MainloopSm100TmaUmmaWarpSpecializedILi4ELi2ELi4ENS5_IJNS4_1CILi4EEENSA_ILi2EEENSA_ILi1EEEEEEEENS5_IJNSA_ILi256EEENSA_ILi128EEENSA_ILi64EEEEEENS_10tfloat32_tENS5_IJlSD_lEEESK_SL_NS4_8TiledMMAINS4_8MMA_AtomIJNS4_23SM100_MMA_TF32_2x1SM_SSISK_SK_fLi256ELi128ELNS4_4UMMA5MajorE0ELSQ_0ELNSP_7ScaleInE0ELSR_0EEEEEENS4_6LayoutINS5_IJSD_SD_SD_EEENS5_IJNSA_ILi0EEESW_SW_EEEEENS5_IJNS4_10UnderscoreESZ_SZ_EEEEENS4_28SM100_TMA_2SM_LOAD_MULTICASTENS4_14ComposedLayoutINS4_7SwizzleILi3ELi4ELi3EEENS4_18smem_ptr_flag_bitsILi32EEENSU_INS5_IJNSA_ILi8EEENSA_ILi32EEEEEENS5_IJS19_SD_EEEEEEEvNS4_8identityES12_S1D_vS1E_EENS_8epilogue10collective18CollectiveEpilogueINS1G_23Sm100TmaWarpSpecializedILi4ELi2ELi16ELb1ELb0EEEJNS5_IJSH_SH_SI_EEENS5_IJNSU_ISH_SD_EENSU_INSA_ILi16EEESD_EEEEESK_SL_SK_SL_NS1G_6fusion15FusionCallbacksIS1K_NS1Q_17LinearCombinationISK_fSK_fLNS_15FloatRoundStyleE2EEES1L_S1P_JEEENS4_5SM1004TMEM4LOAD26SM100_TMEM_LOAD_32dp32b16xENS4_13SM90_TMA_LOADENS13_INS14_ILi2ELi4ELi3EEES17_NSU_INS5_IJS18_S1N_EEENS5_IJS1N_SD_EEEEEEENS4_39AutoVectorizingCopyWithAssumedAlignmentILi128EEENS4_14SM90_TMA_STOREES25_S27_S27_EEEvvEEEEvNT_6ParamsE) ;  /* 0xffffff3002087950 */ /* 0x000fea0003c3ffff */
        .weak           $__internal_1_$__cuda_sm10x_tcgen05_guardrail_trap_phase_invalid_during_alloc
        .type           $__internal_1_$__cuda_sm10x_tcgen05_guardrail_trap_phase_invalid_during_alloc,@function
        .size           $__internal_1_$__cuda_sm10x_tcgen05_guardrail_trap_phase_invalid_during_alloc,($__internal_2_$__cuda_sm10x_tcgen05_guardrail_trap_unallocated_columns_being_dealloced - $__internal_1_$__cuda_sm10x_tcgen05_guardrail_trap_phase_invalid_during_alloc)
$__internal_1_$__cuda_sm10x_tcgen05_guardrail_trap_phase_invalid_during_alloc:
[----:B------:R-:W-:Y:S05]  /*cfe0*/  BPT.TRAP 0x1 ;  /* 0x000000040000795c */ /* 0x000fea0000300000 */
[----:B------:R-:W-:-:S04]  /*cff0*/  MOV R5, 0x0 ;  /* 0x0000000000057802 */ /* 0x000fc80000000f00 */
[----:B------:R-:W-:Y:S05]  /*d000*/  RET.REL.NODEC R4 `(_ZN7cutlass13device_kernelINS_4gemm6kernel13GemmUniversalIN4cute5tupleIJiiiiEEENS1_10collective13CollectiveMmaINS1_35MainloopSm100TmaUmmaWarpSpecializedILi4ELi2ELi4ENS5_IJNS4_1CILi4EEENSA_ILi2EEENSA_ILi1EEEEEEEENS5_IJNSA_ILi256EEENSA_ILi128EEENSA_ILi64EEEEEENS_10tfloat32_tENS5_IJlSD_lEEESK_SL_NS4_8TiledMMAINS4_8MMA_AtomIJNS4_23SM100_MMA_TF32_2x1SM_SSISK_SK_fLi256ELi128ELNS4_4UMMA5MajorE0ELSQ_0ELNSP_7ScaleInE0ELSR_0EEEEEENS4_6LayoutINS5_IJSD_SD_SD_EEENS5_IJNSA_ILi0EEESW_SW_EEEEENS5_IJNS4_10UnderscoreESZ_SZ_EEEEENS4_28SM100_TMA_2SM_LOAD_MULTICASTENS4_14ComposedLayoutINS4_7SwizzleILi3ELi4ELi3EEENS4_18smem_ptr_flag_bitsILi32EEENSU_INS5_IJNSA_ILi8EEENSA_ILi32EEEEEENS5_IJS19_SD_EEEEEEEvNS4_8identityES12_S1D_vS1E_EENS_8epilogue10collective18CollectiveEpilogueINS1G_23Sm100TmaWarpSpecializedILi4ELi2ELi16ELb1ELb0EEEJNS5_IJSH_SH_SI_EEENS5_IJNSU_ISH_SD_EENSU_INSA_ILi16EEESD_EEEEESK_SL_SK_SL_NS1G_6fusion15FusionCallbacksIS1K_NS1Q_17LinearCombinationISK_fSK_fLNS_15FloatRoundStyleE2EEES1L_S1P_JEEENS4_5SM1004TMEM4LOAD26SM100_TMEM_LOAD_32dp32b16xENS4_13SM90_TMA_LOADENS13_INS14_ILi2ELi4ELi3EEES17_NSU_INS5_IJS18_S1N_EEENS5_IJS1N_SD_EEEEEEENS4_39AutoVectorizingCopyWithAssumedAlignmentILi128EEENS4_14SM90_TMA_STOREES25_S27_S27_EEEvvEEEEvNT_6ParamsE) ;  /* 0xffffff2c04fc7950 */ /* 0x000fea0003c3ffff */
        .weak           $__internal_2_$__cuda_sm10x_tcgen05_guardrail_trap_unallocated_columns_being_dealloced
        .type           $__internal_2_$__cuda_sm10x_tcgen05_guardrail_trap_unallocated_columns_being_dealloced,@function
        .size           $__internal_2_$__cuda_sm10x_tcgen05_guardrail_trap_unallocated_columns_being_dealloced,(.L_x_245 - $__internal_2_$__cuda_sm10x_tcgen05_guardrail_trap_unallocated_columns_being_dealloced)
$__internal_2_$__cuda_sm10x_tcgen05_guardrail_trap_unallocated_columns_being_dealloced:
[----:B------:R-:W-:Y:S05]  /*d010*/  BPT.TRAP 0x1 ;  /* 0x000000040000795c */ /* 0x000fea0000300000 */
[----:B------:R-:W-:-:S04]  /*d020*/  HFMA2 R3, -RZ, RZ, 0, 0 ;  /* 0x00000000ff037431 */ /* 0x000fc800000001ff */
[----:B------:R-:W-:Y:S05]  /*d030*/  RET.REL.NODEC R2 `(_ZN7cutlass13device_kernelINS_4gemm6kernel13GemmUniversalIN4cute5tupleIJiiiiEEENS1_10collective13CollectiveMmaINS1_35MainloopSm100TmaUmmaWarpSpecializedILi4ELi2ELi4ENS5_IJNS4_1CILi4EEENSA_ILi2EEENSA_ILi1EEEEEEEENS5_IJNSA_ILi256EEENSA_ILi128EEENSA_ILi64EEEEEENS_10tfloat32_tENS5_IJlSD_lEEESK_SL_NS4_8TiledMMAINS4_8MMA_AtomIJNS4_23SM100_MMA_TF32_2x1SM_SSISK_SK_fLi256ELi128ELNS4_4UMMA5MajorE0ELSQ_0ELNSP_7ScaleInE0ELSR_0EEEEEENS4_6LayoutINS5_IJSD_SD_SD_EEENS5_IJNSA_ILi0EEESW_SW_EEEEENS5_IJNS4_10UnderscoreESZ_SZ_EEEEENS4_28SM100_TMA_2SM_LOAD_MULTICASTENS4_14ComposedLayoutINS4_7SwizzleILi3ELi4ELi3EEENS4_18smem_ptr_flag_bitsILi32EEENSU_INS5_IJNSA_ILi8EEENSA_ILi32EEEEEENS5_IJS19_SD_EEEEEEEvNS4_8identityES12_S1D_vS1E_EENS_8epilogue10collective18CollectiveEpilogueINS1G_23Sm100TmaWarpSpecializedILi4ELi2ELi16ELb1ELb0EEEJNS5_IJSH_SH_SI_EEENS5_IJNSU_ISH_SD_EENSU_INSA_ILi16EEESD_EEEEESK_SL_SK_SL_NS1G_6fusion15FusionCallbacksIS1K_NS1Q_17LinearCombinationISK_fSK_fLNS_15FloatRoundStyleE2EEES1L_S1P_JEEENS4_5SM1004TMEM4LOAD26SM100_TMEM_LOAD_32dp32b16xENS4_13SM90_TMA_LOADENS13_INS14_ILi2ELi4ELi3EEES17_NSU_INS5_IJS18_S1N_EEENS5_IJS1N_SD_EEEEEEENS4_39AutoVectorizingCopyWithAssumedAlignmentILi128EEENS4_14SM90_TMA_STOREES25_S27_S27_EEEvvEEEEvNT_6ParamsE) ;  /* 0xffffff2c02f07950 */ /* 0x000fea0003c3ffff */
.L_x_244:
[----:B------:R-:W-:-:S00]  /*d040*/  BRA `(.L_x_244) ;  /* 0xfffffffc00fc7947 */ /* 0x000fc0000383ffff */
[----:B------:R-:W-:-:S00]  /*d050*/  NOP ;  /* 0x0000000000007918 */ /* 0x000fc00000000000 */
        /* <DEDUP_REMOVED lines=10> */
.L_x_245:


//--------------------- .nv.global.init           --------------------------
	.section	.nv.global.init,"aw",@progbits
.nv.global.init:
	.type		$str$27,@object
	.size		$str$27,($str$28 - $str$27)
$str$27:
        /*0000*/ 	.byte	0x28, 0x61, 0x64, 0x64, 0x72, 0x65, 0x73, 0x73, 0x20, 0x26, 0x20, 0x6d, 0x61, 0x73, 0x6b, 0x29
        /*0010*/ 	.byte	0x20, 0x3d, 0x3d, 0x20, 0x30, 0x00
	.type		$str$28,@object
	.size		$str$28,($str$26 - $str$28)
$str$28:
        /*0016*/ 	.byte	0x2f, 0x74, 0x6d, 0x70, 0x2f, 0x63, 0x75, 0x74, 0x6c, 0x61, 0x73, 0x73, 0x5f, 0x73, 0x77, 0x65
        /*0026*/ 	.byte	0x65, 0x70, 0x5f, 0x73, 0x72, 0x63, 0x2f, 0x69, 0x6e, 0x63, 0x6c, 0x75, 0x64, 0x65, 0x2f, 0x63
        /*0036*/ 	.byte	0x75, 0x74, 0x65, 0x2f, 0x70, 0x6f, 0x69, 0x6e, 0x74, 0x65, 0x72, 0x5f, 0x66, 0x6c, 0x61, 0x67
        /*0046*/ 	.byte	0x67, 0x65, 0x64, 0x2e, 0x68, 0x70, 0x70, 0x00
	.type		$str$26,@object
	.size		$str$26,($str$25 - $str$26)
$str$26:
        /*004e*/ 	.byte	0x2f, 0x74, 0x6d, 0x70, 0x2f, 0x63, 0x75, 0x74, 0x6c, 0x61, 0x73, 0x73, 0x5f, 0x73, 0x77, 0x65
        /*005e*/ 	.byte	0x65, 0x70, 0x5f, 0x73, 0x72, 0x63, 0x2f, 0x69, 0x6e, 0x63, 0x6c, 0x75, 0x64, 0x65, 0x2f, 0x63
        /*006e*/ 	.byte	0x75, 0x74, 0x65, 0x2f, 0x61, 0x74, 0x6f, 0x6d, 0x2f, 0x63, 0x6f, 0x70, 0x79, 0x5f, 0x74, 0x72
        /*007e*/ 	.byte	0x61, 0x69, 0x74, 0x73, 0x5f, 0x73, 0x6d, 0x31, 0x30, 0x30, 0x2e, 0x68, 0x70, 0x70, 0x00
	.type		$str$25,@object
	.size		$str$25,(__unnamed_1 - $str$25)
$str$25:
        /*008d*/ 	.byte	0x28, 0x28, 0x75, 0x69, 0x6e, 0x74, 0x33, 0x32, 0x5f, 0x74, 0x28, 0x74, 0x68, 0x72, 0x65, 0x61
        /*009d*/ 	.byte	0x64, 0x49, 0x64, 0x78, 0x2e, 0x78, 0x29, 0x20, 0x2f, 0x20, 0x33, 0x32, 0x29, 0x20, 0x25, 0x20
        /*00ad*/ 	.byte	0x34, 0x29, 0x20, 0x3d, 0x3d, 0x20, 0x28, 0x28, 0x28, 0x74, 0x6d, 0x65, 0x6d, 0x5f, 0x61, 0x64
        /*00bd*/ 	.byte	0x64, 0x72, 0x20, 0x3e, 0x3e, 0x20, 0x31, 0x36, 0x29, 0x20, 0x2f, 0x20, 0x33, 0x32, 0x29, 0x20
        /*00cd*/ 	.byte	0x25, 0x20, 0x34, 0x29, 0x00
	.type		__unnamed_1,@object
	.size		__unnamed_1,(__unnamed_2 - __unnamed_1)
__unnamed_1:
        /*00d2*/ 	.byte	0x61, 0x75, 0x74, 0x6f, 0x20, 0x63, 0x75, 0x74, 0x65, 0x3a, 0x3a, 0x61, 0x73, 0x5f, 0x70, 0x6f
        /* <DEDUP_REMOVED lines=24> */
        /*0262*/ 	.byte	0x32, 0x30, 0x34, 0x38, 0x3e, 0x3e, 0x3e, 0x3e, 0x5d, 0x00
	.type		__unnamed_2,@object
	.size		__unnamed_2,(.L_2 - __unnamed_2)
__unnamed_2:
        /* <DEDUP_REMOVED lines=42> */
        /*050c*/ 	.byte	0x3e, 0x5d, 0x00
.L_2:


//--------------------- .nv.shared._ZN7cutlass13device_kernelINS_4gemm6kernel13GemmUniversalIN4cute5tupleIJiiiiEEENS1_10collective13CollectiveMmaINS1_35MainloopSm100TmaUmmaWarpSpecializedILi4ELi2ELi4ENS5_IJNS4_1CILi4EEENSA_ILi2EEENSA_ILi1EEEEEEEENS5_IJNSA_ILi256EEENSA_ILi128EEENSA_ILi64EEEEEENS_10tfloat32_tENS5_IJlSD_lEEESK_SL_NS4_8TiledMMAINS4_8MMA_AtomIJNS4_23SM100_MMA_TF32_2x1SM_SSISK_SK_fLi256ELi128ELNS4_4UMMA5MajorE0ELSQ_0ELNSP_7ScaleInE0ELSR_0EEEEEENS4_6LayoutINS5_IJSD_SD_SD_EEENS5_IJNSA_ILi0EEESW_SW_EEEEENS5_IJNS4_10UnderscoreESZ_SZ_EEEEENS4_28SM100_TMA_2SM_LOAD_MULTICASTENS4_14ComposedLayoutINS4_7SwizzleILi3ELi4ELi3EEENS4_18smem_ptr_flag_bitsILi32EEENSU_INS5_IJNSA_ILi8EEENSA_ILi32EEEEEENS5_IJS19_SD_EEEEEEEvNS4_8identityES12_S1D_vS1E_EENS_8epilogue10collective18CollectiveEpilogueINS1G_23Sm100TmaWarpSpecializedILi4ELi2ELi16ELb1ELb0EEEJNS5_IJSH_SH_SI_EEENS5_IJNSU_ISH_SD_EENSU_INSA_ILi16EEESD_EEEEESK_SL_SK_SL_NS1G_6fusion15FusionCallbacksIS1K_NS1Q_17LinearCombinationISK_fSK_fLNS_15FloatRoundStyleE2EEES1L_S1P_JEEENS4_5SM1004TMEM4LOAD26SM100_TMEM_LOAD_32dp32b16xENS4_13SM90_TMA_LOADENS13_INS14_ILi2ELi4ELi3EEES17_NSU_INS5_IJS18_S1N_EEENS5_IJS1N_SD_EEEEEEENS4_39AutoVectorizingCopyWithAssumedAlignmentILi128EEENS4_14SM90_TMA_STOREES25_S27_S27_EEEvvEEEEvNT_6ParamsE --------------------------
	.section	.nv.shared._ZN7cutlass13device_kernelINS_4gemm6kernel13GemmUniversalIN4cute5tupleIJiiiiEEENS1_10collective13CollectiveMmaINS1_35MainloopSm100TmaUmmaWarpSpecializedILi4ELi2ELi4ENS5_IJNS4_1CILi4EEENSA_ILi2EEENSA_ILi1EEEEEEEENS5_IJNSA_ILi256EEENSA_ILi128EEENSA_ILi64EEEEEENS_10tfloat32_tENS5_IJlSD_lEEESK_SL_NS4_8TiledMMAINS4_8MMA_AtomIJNS4_23SM100_MMA_TF32_2x1SM_SSISK_SK_fLi256ELi128ELNS4_4UMMA5MajorE0ELSQ_0ELNSP_7ScaleInE0ELSR_0EEEEEENS4_6LayoutINS5_IJSD_SD_SD_EEENS5_IJNSA_ILi0EEESW_SW_EEEEENS5_IJNS4_10UnderscoreESZ_SZ_EEEEENS4_28SM100_TMA_2SM_LOAD_MULTICASTENS4_14ComposedLayoutINS4_7SwizzleILi3ELi4ELi3EEENS4_18smem_ptr_flag_bitsILi32EEENSU_INS5_IJNSA_ILi8EEENSA_ILi32EEEEEENS5_IJS19_SD_EEEEEEEvNS4_8identityES12_S1D_vS1E_EENS_8epilogue10collective18CollectiveEpilogueINS1G_23Sm100TmaWarpSpecializedILi4ELi2ELi16ELb1ELb0EEEJNS5_IJSH_SH_SI_EEENS5_IJNSU_ISH_SD_EENSU_INSA_ILi16EEESD_EEEEESK_SL_SK_SL_NS1G_6fusion15FusionCallbacksIS1K_NS1Q_17LinearCombinationISK_fSK_fLNS_15FloatRoundStyleE2EEES1L_S1P_JEEENS4_5SM1004TMEM4LOAD26SM100_TMEM_LOAD_32dp32b16xENS4_13SM90_TMA_LOADENS13_INS14_ILi2ELi4ELi3EEES17_NSU_INS5_IJS18_S1N_EEENS5_IJS1N_SD_EEEEEEENS4_39AutoVectorizingCopyWithAssumedAlignmentILi128EEENS4_14SM90_TMA_STOREES25_S27_S27_EEEvvEEEEvNT_6ParamsE,"aw",@nobits
	.sectionflags	@""
	.align	16
	.zero		1024


//--------------------- .nv.shared.reserved.0     --------------------------
	.section	.nv.shared.reserved.0,"aw",@nobits
	.weak		__nv_reservedSMEM_offset_0_alias
	.size		__nv_reservedSMEM_offset_0_alias, 0, 64
	.other		__nv_reservedSMEM_offset_0_alias,@"STO_CUDA_RESERVED_SHARED STV_DEFAULT"
__nv_reservedSMEM_offset_0_alias:
	.zero		0
.nv.shared.reserved.0:
	.zero		64
	.weak		__nv_reservedSMEM_tcgen05_partition
	.type		__nv_reservedSMEM_tcgen05_partition,@object
	.size		__nv_reservedSMEM_tcgen05_partition,(.L_0 - __nv_reservedSMEM_tcgen05_partition)
__nv_reservedSMEM_tcgen05_partition:
	.zero		32
.L_0:


//--------------------- .nv.global                --------------------------
	.section	.nv.global,"aw",@nobits
.nv.global:
	.type		_ZN40_INTERNAL_55133dad_4_k_cu_e65e09b9_287644cute1_E,@object
	.size		_ZN40_INTERNAL_55133dad_4_k_cu_e65e09b9_287644cute1_E,(_ZN40_INTERNAL_55133dad_4_k_cu_e65e09b9_287644cuda3std3__45__cpo6cbeginE - _ZN40_INTERNAL_55133dad_4_k_cu_e65e09b9_287644cute1_E)
_ZN40_INTERNAL_55133dad_4_k_cu_e65e09b9_287644cute1_E:
	.zero		1
	.type		_ZN40_INTERNAL_55133dad_4_k_cu_e65e09b9_287644cuda3std3__45__cpo6cbeginE,@object
	.size		_ZN40_INTERNAL_55133dad_4_k_cu_e65e09b9_287644cuda3std3__45__cpo6cbeginE,(_ZN40_INTERNAL_55133dad_4_k_cu_e65e09b9_287644cuda3std3__48in_placeE - _ZN40_INTERNAL_55133dad_4_k_cu_e65e09b9_287644cuda3std3__45__cpo6cbeginE)
_ZN40_INTERNAL_55133dad_4_k_cu_e65e09b9_287644cuda3std3__45__cpo6cbeginE:
	.zero		1
	.type		_ZN40_INTERNAL_55133dad_4_k_cu_e65e09b9_287644cuda3std3__48in_placeE,@object
	.size		_ZN40_INTERNAL_55133dad_4_k_cu_e65e09b9_287644cuda3std3__48in_placeE,(_ZN40_INTERNAL_55133dad_4_k_cu_e65e09b9_287644cuda3std6ranges3__45__cpo9iter_moveE - _ZN40_INTERNAL_55133dad_4_k_cu_e65e09b9_287644cuda3std3__48in_placeE)
_ZN40_INTERNAL_55133dad_4_k_cu_e65e09b9_287644cuda3std3__48in_placeE:
	.zero		1
	.type		_ZN40_INTERNAL_55133dad_4_k_cu_e65e09b9_287644cuda3std6ranges3__45__cpo9iter_moveE,@object
	.size		_ZN40_INTERNAL_55133dad_4_k_cu_e65e09b9_287644cuda3std6ranges3__45__cpo9iter_moveE,(_ZN40_INTERNAL_55133dad_4_k_cu_e65e09b9_287644cuda3std3__45__cpo5beginE - _ZN40_INTERNAL_55133dad_4_k_cu_e65e09b9_287644cuda3std6ranges3__45__cpo9iter_moveE)
_ZN40_INTERNAL_55133dad_4_k_cu_e65e09b9_287644cuda3std6ranges3__45__cpo9iter_moveE:
	.zero		1
	.type		_ZN40_INTERNAL_55133dad_4_k_cu_e65e09b9_287644cuda3std3__45__cpo5beginE,@object
	.size		_ZN40_INTERNAL_55133dad_4_k_cu_e65e09b9_287644cuda3std3__45__cpo5beginE,(_ZN40_INTERNAL_55133dad_4_k_cu_e65e09b9_287644cuda3std3__442_GLOBAL__N__55133dad_4_k_cu_e65e09b9_287646ignoreE - _ZN40_INTERNAL_55133dad_4_k_cu_e65e09b9_287644cuda3std3__45__cpo5beginE)
_ZN40_INTERNAL_55133dad_4_k_cu_e65e09b9_287644cuda3std3__45__cpo5beginE:
	.zero		1
	.type		_ZN40_INTERNAL_55133dad_4_k_cu_e65e09b9_287644cuda3std3__442_GLOBAL__N__55133dad_4_k_cu_e65e09b9_287646ignoreE,@object
	.size		_ZN40_INTERNAL_55133dad_4_k_cu_e65e09b9_287644cuda3std3__442_GLOBAL__N__55133dad_4_k_cu_e65e09b9_287646ignoreE,(_ZN40_INTERNAL_55133dad_4_k_cu_e65e09b9_287644cute7productE - _ZN40_INTERNAL_55133dad_4_k_cu_e65e09b9_287644cuda3std3__442_GLOBAL__N__55133dad_4_k_cu_e65e09b9_287646ignoreE)
_ZN40_INTERNAL_55133dad_4_k_cu_e65e09b9_287644cuda3std3__442_GLOBAL__N__55133dad_4_k_cu_e65e09b9_287646ignoreE:
	.zero		1
	.type		_ZN40_INTERNAL_55133dad_4_k_cu_e65e09b9_287644cute7productE,@object
	.size		_ZN40_INTERNAL_55133dad_4_k_cu_e65e09b9_287644cute7productE,(_ZN40_INTERNAL_55133dad_4_k_cu_e65e09b9_287644cuda3std3__45__cpo3endE - _ZN40_INTERNAL_55133dad_4_k_cu_e65e09b9_287644cute7productE)
_ZN40_INTERNAL_55133dad_4_k_cu_e65e09b9_287644cute7productE:
	.zero		1
	.type		_ZN40_INTERNAL_55133dad_4_k_cu_e65e09b9_287644cuda3std3__45__cpo3endE,@object
	.size		_ZN40_INTERNAL_55133dad_4_k_cu_e65e09b9_287644cuda3std3__45__cpo3endE,(_ZN40_INTERNAL_55133dad_4_k_cu_e65e09b9_287644cuda3std3__419piecewise_constructE - _ZN40_INTERNAL_55133dad_4_k_cu_e65e09b9_287644cuda3std3__45__cpo3endE)
_ZN40_INTERNAL_55133dad_4_k_cu_e65e09b9_287644cuda3std3__45__cpo3endE:
	.zero		1
	.type		_ZN40_INTERNAL_55133dad_4_k_cu_e65e09b9_287644cuda3std3__419piecewise_constructE,@object
	.size		_ZN40_INTERNAL_55133dad_4_k_cu_e65e09b9_287644cuda3std3__419piecewise_constructE,(_ZN40_INTERNAL_55133dad_4_k_cu_e65e09b9_287644cuda3std3__45__cpo4cendE - _ZN40_INTERNAL_55133dad_4_k_cu_e65e09b9_287644cuda3std3__419piecewise_constructE)
_ZN40_INTERNAL_55133dad_4_k_cu_e65e09b9_287644cuda3std3__419piecewise_constructE:
	.zero		1
	.type		_ZN40_INTERNAL_55133dad_4_k_cu_e65e09b9_287644cuda3std3__45__cpo4cendE,@object
	.size		_ZN40_INTERNAL_55133dad_4_k_cu_e65e09b9_287644cuda3std3__45__cpo4cendE,(_ZN40_INTERNAL_55133dad_4_k_cu_e65e09b9_287644cuda3std6ranges3__45__cpo4swapE - _ZN40_INTERNAL_55133dad_4_k_cu_e65e09b9_287644cuda3std3__45__cpo4cendE)
_ZN40_INTERNAL_55133dad_4_k_cu_e65e09b9_287644cuda3std3__45__cpo4cendE:
	.zero		1
	.type		_ZN40_INTERNAL_55133dad_4_k_cu_e65e09b9_287644cuda3std6ranges3__45__cpo4swapE,@object
	.size		_ZN40_INTERNAL_55133dad_4_k_cu_e65e09b9_287644cuda3std6ranges3__45__cpo4swapE,(.L_10 - _ZN40_INTERNAL_55133dad_4_k_cu_e65e09b9_287644cuda3std6ranges3__45__cpo4swapE)
_ZN40_INTERNAL_55133dad_4_k_cu_e65e09b9_287644cuda3std6ranges3__45__cpo4swapE:
	.zero		1
.L_10:


//--------------------- .nv.constant0._ZN7cutlass13device_kernelINS_4gemm6kernel13GemmUniversalIN4cute5tupleIJiiiiEEENS1_10collective13CollectiveMmaINS1_35MainloopSm100TmaUmmaWarpSpecializedILi4ELi2ELi4ENS5_IJNS4_1CILi4EEENSA_ILi2EEENSA_ILi1EEEEEEEENS5_IJNSA_ILi256EEENSA_ILi128EEENSA_ILi64EEEEEENS_10tfloat32_tENS5_IJlSD_lEEESK_SL_NS4_8TiledMMAINS4_8MMA_AtomIJNS4_23SM100_MMA_TF32_2x1SM_SSISK_SK_fLi256ELi128ELNS4_4UMMA5MajorE0ELSQ_0ELNSP_7ScaleInE0ELSR_0EEEEEENS4_6LayoutINS5_IJSD_SD_SD_EEENS5_IJNSA_ILi0EEESW_SW_EEEEENS5_IJNS4_10UnderscoreESZ_SZ_EEEEENS4_28SM100_TMA_2SM_LOAD_MULTICASTENS4_14ComposedLayoutINS4_7SwizzleILi3ELi4ELi3EEENS4_18smem_ptr_flag_bitsILi32EEENSU_INS5_IJNSA_ILi8EEENSA_ILi32EEEEEENS5_IJS19_SD_EEEEEEEvNS4_8identityES12_S1D_vS1E_EENS_8epilogue10collective18CollectiveEpilogueINS1G_23Sm100TmaWarpSpecializedILi4ELi2ELi16ELb1ELb0EEEJNS5_IJSH_SH_SI_EEENS5_IJNSU_ISH_SD_EENSU_INSA_ILi16EEESD_EEEEESK_SL_SK_SL_NS1G_6fusion15FusionCallbacksIS1K_NS1Q_17LinearCombinationISK_fSK_fLNS_15FloatRoundStyleE2EEES1L_S1P_JEEENS4_5SM1004TMEM4LOAD26SM100_TMEM_LOAD_32dp32b16xENS4_13SM90_TMA_LOADENS13_INS14_ILi2ELi4ELi3EEES17_NSU_INS5_IJS18_S1N_EEENS5_IJS1N_SD_EEEEEEENS4_39AutoVectorizingCopyWithAssumedAlignmentILi128EEENS4_14SM90_TMA_STOREES25_S27_S27_EEEvvEEEEvNT_6ParamsE --------------------------
	.section	.nv.constant0._ZN7cutlass13device_kernelINS_4gemm6kernel13GemmUniversalIN4cute5tupleIJiiiiEEENS1_10collective13CollectiveMmaINS1_35MainloopSm100TmaUmmaWarpSpecializedILi4ELi2ELi4ENS5_IJNS4_1CILi4EEENSA_ILi2EEENSA_ILi1EEEEEEEENS5_IJNSA_ILi256EEENSA_ILi128EEENSA_ILi64EEEEEENS_10tfloat32_tENS5_IJlSD_lEEESK_SL_NS4_8TiledMMAINS4_8MMA_AtomIJNS4_23SM100_MMA_TF32_2x1SM_SSISK_SK_fLi256ELi128ELNS4_4UMMA5MajorE0ELSQ_0ELNSP_7ScaleInE0ELSR_0EEEEEENS4_6LayoutINS5_IJSD_SD_SD_EEENS5_IJNSA_ILi0EEESW_SW_EEEEENS5_IJNS4_10UnderscoreESZ_SZ_EEEEENS4_28SM100_TMA_2SM_LOAD_MULTICASTENS4_14ComposedLayoutINS4_7SwizzleILi3ELi4ELi3EEENS4_18smem_ptr_flag_bitsILi32EEENSU_INS5_IJNSA_ILi8EEENSA_ILi32EEEEEENS5_IJS19_SD_EEEEEEEvNS4_8identityES12_S1D_vS1E_EENS_8epilogue10collective18CollectiveEpilogueINS1G_23Sm100TmaWarpSpecializedILi4ELi2ELi16ELb1ELb0EEEJNS5_IJSH_SH_SI_EEENS5_IJNSU_ISH_SD_EENSU_INSA_ILi16EEESD_EEEEESK_SL_SK_SL_NS1G_6fusion15FusionCallbacksIS1K_NS1Q_17LinearCombinationISK_fSK_fLNS_15FloatRoundStyleE2EEES1L_S1P_JEEENS4_5SM1004TMEM4LOAD26SM100_TMEM_LOAD_32dp32b16xENS4_13SM90_TMA_LOADENS13_INS14_ILi2ELi4ELi3EEES17_NSU_INS5_IJS18_S1N_EEENS5_IJS1N_SD_EEEEEEENS4_39AutoVectorizingCopyWithAssumedAlignmentILi128EEENS4_14SM90_TMA_STOREES25_S27_S27_EEEvvEEEEvNT_6ParamsE,"a",@progbits
	.sectionflags	@""
	.align	4
.nv.constant0._ZN7cutlass13device_kernelINS_4gemm6kernel13GemmUniversalIN4cute5tupleIJiiiiEEENS1_10collective13CollectiveMmaINS1_35MainloopSm100TmaUmmaWarpSpecializedILi4ELi2ELi4ENS5_IJNS4_1CILi4EEENSA_ILi2EEENSA_ILi1EEEEEEEENS5_IJNSA_ILi256EEENSA_ILi128EEENSA_ILi64EEEEEENS_10tfloat32_tENS5_IJlSD_lEEESK_SL_NS4_8TiledMMAINS4_8MMA_AtomIJNS4_23SM100_MMA_TF32_2x1SM_SSISK_SK_fLi256ELi128ELNS4_4UMMA5MajorE0ELSQ_0ELNSP_7ScaleInE0ELSR_0EEEEEENS4_6LayoutINS5_IJSD_SD_SD_EEENS5_IJNSA_ILi0EEESW_SW_EEEEENS5_IJNS4_10UnderscoreESZ_SZ_EEEEENS4_28SM100_TMA_2SM_LOAD_MULTICASTENS4_14ComposedLayoutINS4_7SwizzleILi3ELi4ELi3EEENS4_18smem_ptr_flag_bitsILi32EEENSU_INS5_IJNSA_ILi8EEENSA_ILi32EEEEEENS5_IJS19_SD_EEEEEEEvNS4_8identityES12_S1D_vS1E_EENS_8epilogue10collective18CollectiveEpilogueINS1G_23Sm100TmaWarpSpecializedILi4ELi2ELi16ELb1ELb0EEEJNS5_IJSH_SH_SI_EEENS5_IJNSU_ISH_SD_EENSU_INSA_ILi16EEESD_EEEEESK_SL_SK_SL_NS1G_6fusion15FusionCallbacksIS1K_NS1Q_17LinearCombinationISK_fSK_fLNS_15FloatRoundStyleE2EEES1L_S1P_JEEENS4_5SM1004TMEM4LOAD26SM100_TMEM_LOAD_32dp32b16xENS4_13SM90_TMA_LOADENS13_INS14_ILi2ELi4ELi3EEES17_NSU_INS5_IJS18_S1N_EEENS5_IJS1N_SD_EEEEEEENS4_39AutoVectorizingCopyWithAssumedAlignmentILi128EEENS4_14SM90_TMA_STOREES25_S27_S27_EEEvvEEEEvNT_6ParamsE:
	.zero		2944


//--------------------- SYMBOLS --------------------------

	.type		.nv.reservedSmem.offset0,@object
	.size		.nv.reservedSmem.offset0,0x4
	.type		.nv.reservedSmem.cap,@object
	.size		.nv.reservedSmem.cap,0x4
	.type		__assertfail,@function
